// auto-generated by cutlass_sweep.conv — config: {"arch": "sm_90", "cluster_m": 1, "cluster_n": 1, "conv_kind": "dgrad", "dtype": "bf16", "ndim": 2, "tile_k": 64, "tile_m": 256, "tile_n": 128}
#include "cutlass/cutlass.h"
#include "cute/tensor.hpp"
#include "cutlass/kernel_hardware_info.hpp"
#include "cutlass/conv/convolution.h"
#include "cutlass/conv/dispatch_policy.hpp"
#include "cutlass/conv/collective/collective_builder.hpp"
#include "cutlass/conv/kernel/conv_universal.hpp"
#include "cutlass/conv/device/conv_universal_adapter.hpp"
#include "cutlass/epilogue/collective/collective_builder.hpp"

using namespace cute;
using Elem = cutlass::bfloat16_t;
using Acc  = float;
using LayoutAB = cutlass::layout::TensorNHWC;
using LayoutC  = cutlass::layout::TensorNHWC;
constexpr auto ConvOp = cutlass::conv::Operator::kDgrad;
using TileShape    = Shape<_256, _128, Shape<_64>>;
using ClusterShape = Shape<_1, _1, _1>;

using CollectiveEpilogue = typename cutlass::epilogue::collective::CollectiveBuilder<
    cutlass::arch::Sm90, cutlass::arch::OpClassTensorOp,
    TileShape, ClusterShape,
    cutlass::epilogue::collective::EpilogueTileAuto,
    Acc, Acc,
    Elem, LayoutC, 128 / cutlass::sizeof_bits<Elem>::value,
    Elem, LayoutC, 128 / cutlass::sizeof_bits<Elem>::value,
    cutlass::epilogue::collective::EpilogueScheduleAuto
  >::CollectiveOp;

using CollectiveMainloop = typename cutlass::conv::collective::CollectiveBuilder<
    cutlass::arch::Sm90, cutlass::arch::OpClassTensorOp, ConvOp,
    Elem, LayoutAB, 128 / cutlass::sizeof_bits<Elem>::value,
    Elem, LayoutAB, 128 / cutlass::sizeof_bits<Elem>::value,
    Acc,
    TileShape, ClusterShape,
    cutlass::conv::collective::StageCountAutoCarveout<
        static_cast<int>(sizeof(typename CollectiveEpilogue::SharedStorage))>,
    cutlass::conv::collective::KernelScheduleAuto
  >::CollectiveOp;

using ProblemShape = cutlass::conv::ConvProblemShape<
    ConvOp, CollectiveMainloop::DispatchPolicy::NumSpatialDimensions>;
using ConvKernel = cutlass::conv::kernel::ConvUniversal<
    ProblemShape, CollectiveMainloop, CollectiveEpilogue>;
using Conv = cutlass::conv::device::ConvUniversalAdapter<ConvKernel>;

auto* _anchor = &cutlass::device_kernel<ConvKernel>;


// ===== COMPILED SASS (sm_90a) =====

	.target	sm_90a

	.elftype	@"ET_EXEC"


//--------------------- .note.nv.tkinfo           --------------------------
	.section	.note.nv.tkinfo,"",@"SHT_NOTE"
	.sectionflags	@"SHF_NOTE_NV_TKINFO"
	.tkinfo
        /*0018*/ 	.word	0x00000002
        /*0030*/ 	.string	""
        /*0030*/ 	.string	"ptxas"
        /*0030*/ 	.string	"Cuda compilation tools, release 13.0, V13.0.88"
        /*0030*/ 	.string	"Build cuda_13.0.r13.0/compiler.36424714_0"
        /*0030*/ 	.string	"-arch sm_90a -m 64 "



//--------------------- .note.nv.cuinfo           --------------------------
	.section	.note.nv.cuinfo,"",@"SHT_NOTE"
	.sectionflags	@"SHF_NOTE_NV_CUINFO"
        /*0018*/ 	.short	0x0002
        /*001a*/ 	.short	0x005a
        /*001c*/ 	.short	0x0082
	.zero		2


//--------------------- .nv.info                  --------------------------
	.section	.nv.info,"",@"SHT_CUDA_INFO"
	.align	4


	//----- nvinfo : EIATTR_REGCOUNT
	.align		4
        /*0000*/ 	.byte	0x04, 0x2f
        /*0002*/ 	.short	(.L_12 - .L_11)
	.align		4
.L_11:
        /*0004*/ 	.word	index@(_ZN7cutlass13device_kernelINS_4conv6kernel13ConvUniversalINS1_16ConvProblemShapeILNS1_8OperatorE1ELi2EEENS1_10collective14CollectiveConvINS1_46MainloopSm90TmaGmmaWarpSpecializedImplicitGemmILS5_1ELi4ELi2EN4cute5tupleIJNSA_1CILi1EEESD_SD_EEENS1_36KernelImplicitTmaWarpSpecializedSm90ELi1EEENSB_IJNSC_ILi256EEENSC_ILi128EEENSB_IJNSC_ILi64EEEEEEEEENS_10bfloat16_tESM_NSA_8TiledMMAINSA_8MMA_AtomIJNSA_4SM904GMMA28MMA_64x128x16_F32BF16BF16_SSILNSQ_5MajorE0ELSS_1ELNSQ_7ScaleInE1ELST_1EEEEEENSA_6LayoutISE_NSB_IJNSC_ILi0EEESX_SX_EEEEENSB_IJNSA_10UnderscoreES10_S10_EEEEENS7_6detail26Sm90ImplicitGemmTileTraitsINSA_20SM90_TMA_LOAD_IM2COLENSA_14ComposedLayoutINSA_7SwizzleILi3ELi4ELi3EEENSA_18smem_ptr_flag_bitsILi16EEENSW_INSB_IJNSB_IJNSC_ILi8EEENSC_ILi32EEEEEENSB_IJSJ_SD_EEENSB_IJSD_NSC_ILi4EEEEEEEEENSB_IJNSB_IJSJ_NSC_ILi512EEEEEENSB_IJSD_SX_EEENSB_IJSX_NSC_ILi16384EEEEEEEEEEEEEvEENS14_INSA_13SM90_TMA_LOADENS16_IS18_S1A_NSW_INSB_IJNSB_IJSJ_NSC_ILi2EEEEEENSB_IJS1B_S1B_EEES1G_EEENSB_IJNSB_IJSD_NSC_ILi4096EEEEEES1J_NSB_IJSX_NSC_ILi8192EEEEEEEEEEEEEvEEEENS_8epilogue10collective6detail29Sm90TmaWarpSpecializedAdapterINS26_15DefaultEpilogueISM_NSB_IJNSB_IJlllEEESD_SX_EEES2B_NS25_6thread17LinearCombinationISM_Li1EffLNS2C_9ScaleType4KindE0ELNS_15FloatRoundStyleE2ESM_EENS_4gemm15EpilogueDefaultEEEEEvvEEEEvNT_6ParamsE)
        /*0008*/ 	.word	0x000000ff


	//----- nvinfo : EIATTR_FRAME_SIZE
	.align		4
.L_12:
        /*000c*/ 	.byte	0x04, 0x11
        /*000e*/ 	.short	(.L_14 - .L_13)
	.align		4
.L_13:
        /*0010*/ 	.word	index@(_ZN7cutlass13device_kernelINS_4conv6kernel13ConvUniversalINS1_16ConvProblemShapeILNS1_8OperatorE1ELi2EEENS1_10collective14CollectiveConvINS1_46MainloopSm90TmaGmmaWarpSpecializedImplicitGemmILS5_1ELi4ELi2EN4cute5tupleIJNSA_1CILi1EEESD_SD_EEENS1_36KernelImplicitTmaWarpSpecializedSm90ELi1EEENSB_IJNSC_ILi256EEENSC_ILi128EEENSB_IJNSC_ILi64EEEEEEEEENS_10bfloat16_tESM_NSA_8TiledMMAINSA_8MMA_AtomIJNSA_4SM904GMMA28MMA_64x128x16_F32BF16BF16_SSILNSQ_5MajorE0ELSS_1ELNSQ_7ScaleInE1ELST_1EEEEEENSA_6LayoutISE_NSB_IJNSC_ILi0EEESX_SX_EEEEENSB_IJNSA_10UnderscoreES10_S10_EEEEENS7_6detail26Sm90ImplicitGemmTileTraitsINSA_20SM90_TMA_LOAD_IM2COLENSA_14ComposedLayoutINSA_7SwizzleILi3ELi4ELi3EEENSA_18smem_ptr_flag_bitsILi16EEENSW_INSB_IJNSB_IJNSC_ILi8EEENSC_ILi32EEEEEENSB_IJSJ_SD_EEENSB_IJSD_NSC_ILi4EEEEEEEEENSB_IJNSB_IJSJ_NSC_ILi512EEEEEENSB_IJSD_SX_EEENSB_IJSX_NSC_ILi16384EEEEEEEEEEEEEvEENS14_INSA_13SM90_TMA_LOADENS16_IS18_S1A_NSW_INSB_IJNSB_IJSJ_NSC_ILi2EEEEEENSB_IJS1B_S1B_EEES1G_EEENSB_IJNSB_IJSD_NSC_ILi4096EEEEEES1J_NSB_IJSX_NSC_ILi8192EEEEEEEEEEEEEvEEEENS_8epilogue10collective6detail29Sm90TmaWarpSpecializedAdapterINS26_15DefaultEpilogueISM_NSB_IJNSB_IJlllEEESD_SX_EEES2B_NS25_6thread17LinearCombinationISM_Li1EffLNS2C_9ScaleType4KindE0ELNS_15FloatRoundStyleE2ESM_EENS_4gemm15EpilogueDefaultEEEEEvvEEEEvNT_6ParamsE)
        /*0014*/ 	.word	0x000003e8


	//----- nvinfo : EIATTR_MIN_STACK_SIZE
	.align		4
.L_14:
        /*0018*/ 	.byte	0x04, 0x12
        /*001a*/ 	.short	(.L_16 - .L_15)
	.align		4
.L_15:
        /*001c*/ 	.word	index@(_ZN7cutlass13device_kernelINS_4conv6kernel13ConvUniversalINS1_16ConvProblemShapeILNS1_8OperatorE1ELi2EEENS1_10collective14CollectiveConvINS1_46MainloopSm90TmaGmmaWarpSpecializedImplicitGemmILS5_1ELi4ELi2EN4cute5tupleIJNSA_1CILi1EEESD_SD_EEENS1_36KernelImplicitTmaWarpSpecializedSm90ELi1EEENSB_IJNSC_ILi256EEENSC_ILi128EEENSB_IJNSC_ILi64EEEEEEEEENS_10bfloat16_tESM_NSA_8TiledMMAINSA_8MMA_AtomIJNSA_4SM904GMMA28MMA_64x128x16_F32BF16BF16_SSILNSQ_5MajorE0ELSS_1ELNSQ_7ScaleInE1ELST_1EEEEEENSA_6LayoutISE_NSB_IJNSC_ILi0EEESX_SX_EEEEENSB_IJNSA_10UnderscoreES10_S10_EEEEENS7_6detail26Sm90ImplicitGemmTileTraitsINSA_20SM90_TMA_LOAD_IM2COLENSA_14ComposedLayoutINSA_7SwizzleILi3ELi4ELi3EEENSA_18smem_ptr_flag_bitsILi16EEENSW_INSB_IJNSB_IJNSC_ILi8EEENSC_ILi32EEEEEENSB_IJSJ_SD_EEENSB_IJSD_NSC_ILi4EEEEEEEEENSB_IJNSB_IJSJ_NSC_ILi512EEEEEENSB_IJSD_SX_EEENSB_IJSX_NSC_ILi16384EEEEEEEEEEEEEvEENS14_INSA_13SM90_TMA_LOADENS16_IS18_S1A_NSW_INSB_IJNSB_IJSJ_NSC_ILi2EEEEEENSB_IJS1B_S1B_EEES1G_EEENSB_IJNSB_IJSD_NSC_ILi4096EEEEEES1J_NSB_IJSX_NSC_ILi8192EEEEEEEEEEEEEvEEEENS_8epilogue10collective6detail29Sm90TmaWarpSpecializedAdapterINS26_15DefaultEpilogueISM_NSB_IJNSB_IJlllEEESD_SX_EEES2B_NS25_6thread17LinearCombinationISM_Li1EffLNS2C_9ScaleType4KindE0ELNS_15FloatRoundStyleE2ESM_EENS_4gemm15EpilogueDefaultEEEEEvvEEEEvNT_6ParamsE)
        /*0020*/ 	.word	0x000003e8
.L_16:


//--------------------- .nv.compat                --------------------------
	.section	.nv.compat,"",@"SHT_CUDA_COMPAT_INFO"
	.align	4
        /*0000*/ 	.byte	0x02, 0x09, 0x01, 0x00, 0x02, 0x02, 0x04, 0x00, 0x02, 0x05, 0x05, 0x00, 0x03, 0x07, 0x01, 0x01
        /*0010*/ 	.byte	0x02, 0x03, 0x01, 0x00, 0x02, 0x06, 0x01, 0x00, 0x04, 0x0b, 0x08, 0x00, 0x00, 0x00, 0x00, 0x00
        /*0020*/ 	.byte	0x00, 0x00, 0x00, 0x00


//--------------------- .nv.info._ZN7cutlass13device_kernelINS_4conv6kernel13ConvUniversalINS1_16ConvProblemShapeILNS1_8OperatorE1ELi2EEENS1_10collective14CollectiveConvINS1_46MainloopSm90TmaGmmaWarpSpecializedImplicitGemmILS5_1ELi4ELi2EN4cute5tupleIJNSA_1CILi1EEESD_SD_EEENS1_36KernelImplicitTmaWarpSpecializedSm90ELi1EEENSB_IJNSC_ILi256EEENSC_ILi128EEENSB_IJNSC_ILi64EEEEEEEEENS_10bfloat16_tESM_NSA_8TiledMMAINSA_8MMA_AtomIJNSA_4SM904GMMA28MMA_64x128x16_F32BF16BF16_SSILNSQ_5MajorE0ELSS_1ELNSQ_7ScaleInE1ELST_1EEEEEENSA_6LayoutISE_NSB_IJNSC_ILi0EEESX_SX_EEEEENSB_IJNSA_10UnderscoreES10_S10_EEEEENS7_6detail26Sm90ImplicitGemmTileTraitsINSA_20SM90_TMA_LOAD_IM2COLENSA_14ComposedLayoutINSA_7SwizzleILi3ELi4ELi3EEENSA_18smem_ptr_flag_bitsILi16EEENSW_INSB_IJNSB_IJNSC_ILi8EEENSC_ILi32EEEEEENSB_IJSJ_SD_EEENSB_IJSD_NSC_ILi4EEEEEEEEENSB_IJNSB_IJSJ_NSC_ILi512EEEEEENSB_IJSD_SX_EEENSB_IJSX_NSC_ILi16384EEEEEEEEEEEEEvEENS14_INSA_13SM90_TMA_LOADENS16_IS18_S1A_NSW_INSB_IJNSB_IJSJ_NSC_ILi2EEEEEENSB_IJS1B_S1B_EEES1G_EEENSB_IJNSB_IJSD_NSC_ILi4096EEEEEES1J_NSB_IJSX_NSC_ILi8192EEEEEEEEEEEEEvEEEENS_8epilogue10collective6detail29Sm90TmaWarpSpecializedAdapterINS26_15DefaultEpilogueISM_NSB_IJNSB_IJlllEEESD_SX_EEES2B_NS25_6thread17LinearCombinationISM_Li1EffLNS2C_9ScaleType4KindE0ELNS_15FloatRoundStyleE2ESM_EENS_4gemm15EpilogueDefaultEEEEEvvEEEEvNT_6ParamsE --------------------------
	.section	.nv.info._ZN7cutlass13device_kernelINS_4conv6kernel13ConvUniversalINS1_16ConvProblemShapeILNS1_8OperatorE1ELi2EEENS1_10collective14CollectiveConvINS1_46MainloopSm90TmaGmmaWarpSpecializedImplicitGemmILS5_1ELi4ELi2EN4cute5tupleIJNSA_1CILi1EEESD_SD_EEENS1_36KernelImplicitTmaWarpSpecializedSm90ELi1EEENSB_IJNSC_ILi256EEENSC_ILi128EEENSB_IJNSC_ILi64EEEEEEEEENS_10bfloat16_tESM_NSA_8TiledMMAINSA_8MMA_AtomIJNSA_4SM904GMMA28MMA_64x128x16_F32BF16BF16_SSILNSQ_5MajorE0ELSS_1ELNSQ_7ScaleInE1ELST_1EEEEEENSA_6LayoutISE_NSB_IJNSC_ILi0EEESX_SX_EEEEENSB_IJNSA_10UnderscoreES10_S10_EEEEENS7_6detail26Sm90ImplicitGemmTileTraitsINSA_20SM90_TMA_LOAD_IM2COLENSA_14ComposedLayoutINSA_7SwizzleILi3ELi4ELi3EEENSA_18smem_ptr_flag_bitsILi16EEENSW_INSB_IJNSB_IJNSC_ILi8EEENSC_ILi32EEEEEENSB_IJSJ_SD_EEENSB_IJSD_NSC_ILi4EEEEEEEEENSB_IJNSB_IJSJ_NSC_ILi512EEEEEENSB_IJSD_SX_EEENSB_IJSX_NSC_ILi16384EEEEEEEEEEEEEvEENS14_INSA_13SM90_TMA_LOADENS16_IS18_S1A_NSW_INSB_IJNSB_IJSJ_NSC_ILi2EEEEEENSB_IJS1B_S1B_EEES1G_EEENSB_IJNSB_IJSD_NSC_ILi4096EEEEEES1J_NSB_IJSX_NSC_ILi8192EEEEEEEEEEEEEvEEEENS_8epilogue10collective6detail29Sm90TmaWarpSpecializedAdapterINS26_15DefaultEpilogueISM_NSB_IJNSB_IJlllEEESD_SX_EEES2B_NS25_6thread17LinearCombinationISM_Li1EffLNS2C_9ScaleType4KindE0ELNS_15FloatRoundStyleE2ESM_EENS_4gemm15EpilogueDefaultEEEEEvvEEEEvNT_6ParamsE,"",@"SHT_CUDA_INFO"
	.sectionflags	@""
	.align	4


	//----- nvinfo : EIATTR_CUDA_API_VERSION
	.align		4
        /*0000*/ 	.byte	0x04, 0x37
        /*0002*/ 	.short	(.L_18 - .L_17)
.L_17:
        /*0004*/ 	.word	0x00000082


	//----- nvinfo : EIATTR_KPARAM_INFO
	.align		4
.L_18:
        /*0008*/ 	.byte	0x04, 0x17
        /*000a*/ 	.short	(.L_20 - .L_19)
.L_19:
        /*000c*/ 	.word	0x00000000
        /*0010*/ 	.short	0x0000
        /*0012*/ 	.short	0x0070
        /*0014*/ 	.byte	0x00, 0xf0, 0x01, 0x0e


	//----- nvinfo : EIATTR_SPARSE_MMA_MASK
	.align		4
.L_20:
        /*0018*/ 	.byte	0x03, 0x50
        /*001a*/ 	.short	0x0000


	//----- nvinfo : EIATTR_MAXREG_COUNT
	.align		4
        /*001c*/ 	.byte	0x03, 0x1b
        /*001e*/ 	.short	0x00ff


	//----- nvinfo : EIATTR_NUM_BARRIERS
	.align		4
        /*0020*/ 	.byte	0x02, 0x4c
        /*0022*/ 	.byte	0x01
	.zero		1


	//----- nvinfo : EIATTR_ANNOTATIONS
	.align		4
        /*0024*/ 	.byte	0x04, 0x55
        /*0026*/ 	.short	(.L_22 - .L_21)


	//   ....[0]....
.L_21:
        /*0028*/ 	.word	0x00000001
        /*002c*/ 	.byte	0x20, 0x07, 0x00, 0x00, 0x01, 0x00, 0x00, 0x00, 0x60, 0x07, 0x00, 0x00, 0x01, 0x00, 0x00, 0x00
        /* <DEDUP_REMOVED lines=368> */
        /*173c*/ 	.byte	0xd0, 0x1e, 0x01, 0x00, 0x01, 0x00, 0x00, 0x00, 0xb0, 0x21, 0x01, 0x00


	//----- nvinfo : EIATTR_MERCURY_ISA_VERSION
	.align		4
.L_22:
        /*1748*/ 	.byte	0x03, 0x5f
        /*174a*/ 	.short	0x0101


	//----- nvinfo : EIATTR_COOP_GROUP_MASK_REGIDS
	.align		4
        /*174c*/ 	.byte	0x04, 0x29
        /*174e*/ 	.short	(.L_24 - .L_23)


	//   ....[0]....
.L_23:
        /*1750*/ 	.word	0xffffffff


	//   ....[1]....
        /*1754*/ 	.word	0xffffffff


	//   ....[2]....
        /*1758*/ 	.word	0xffffffff


	//----- nvinfo : EIATTR_COOP_GROUP_INSTR_OFFSETS
	.align		4
.L_24:
        /*175c*/ 	.byte	0x04, 0x28
        /*175e*/ 	.short	(.L_26 - .L_25)


	//   ....[0]....
.L_25:
        /*1760*/ 	.word	0x00000060


	//   ....[1]....
        /*1764*/ 	.word	0x00000090


	//   ....[2]....
        /*1768*/ 	.word	0x00000190


	//----- nvinfo : EIATTR_MBARRIER_INSTR_OFFSETS
	.align		4
.L_26:
        /*176c*/ 	.byte	0x04, 0x39
        /*176e*/ 	.short	(.L_28 - .L_27)


	//   ....[0]....
.L_27:
        /*1770*/ 	.word	0x000002e0
        /*1774*/ 	.word	0x000000ff
        /*1778*/ 	.word	0x00030000
        /*177c*/ 	.short	0x0100
        /*177e*/ 	.byte	0x0a
	.zero		1


	//   ....[1]....
        /*1780*/ 	.word	0x000002f0
        /*1784*/ 	.word	0x000000ff
        /*1788*/ 	.word	0x00030020
        /*178c*/ 	.short	0x0100
        /*178e*/ 	.byte	0x0a
	.zero		1


	//   ....[2]....
        /*1790*/ 	.word	0x00000300
        /*1794*/ 	.word	0x000000ff
        /*1798*/ 	.word	0x00030008
        /*179c*/ 	.short	0x0100
        /*179e*/ 	.byte	0x0a
	.zero		1


	//   ....[3]....
        /*17a0*/ 	.word	0x00000310
        /*17a4*/ 	.word	0x000000ff
        /*17a8*/ 	.word	0x00030028
        /*17ac*/ 	.short	0x0100
        /*17ae*/ 	.byte	0x0a
	.zero		1


	//   ....[4]....
        /*17b0*/ 	.word	0x00000320
        /*17b4*/ 	.word	0x000000ff
        /*17b8*/ 	.word	0x00030010
        /*17bc*/ 	.short	0x0100
        /*17be*/ 	.byte	0x0a
	.zero		1


	//   ....[5]....
        /*17c0*/ 	.word	0x00000330
        /*17c4*/ 	.word	0x000000ff
        /*17c8*/ 	.word	0x00030030
        /*17cc*/ 	.short	0x0100
        /*17ce*/ 	.byte	0x0a
	.zero		1


	//   ....[6]....
        /*17d0*/ 	.word	0x00000340
        /*17d4*/ 	.word	0x000000ff
        /*17d8*/ 	.word	0x00030018
        /*17dc*/ 	.short	0x0100
        /*17de*/ 	.byte	0x0a
	.zero		1


	//   ....[7]....
        /*17e0*/ 	.word	0x00000350
        /*17e4*/ 	.word	0x000000ff
        /*17e8*/ 	.word	0x00030038
        /*17ec*/ 	.short	0x0100
        /*17ee*/ 	.byte	0x0a
	.zero		1


	//   ....[8]....
        /*17f0*/ 	.word	0x00001200
        /*17f4*/ 	.word	0x00000003
        /*17f8*/ 	.word	0x00030000
        /*17fc*/ 	.short	0x010a
        /*17fe*/ 	.byte	0x3f
	.zero		1


	//   ....[9]....
        /*1800*/ 	.word	0x00003620
        /*1804*/ 	.word	0x00000000
        /*1808*/ 	.word	0x00030000
        /*180c*/ 	.short	0x010a
        /*180e*/ 	.byte	0x3f
	.zero		1


	//   ....[10]....
        /*1810*/ 	.word	0x00005eb0
        /*1814*/ 	.word	0x000000ff
        /*1818*/ 	.word	0x00000000
        /*181c*/ 	.short	0x0101
        /*181e*/ 	.byte	0x09
	.zero		1


	//   ....[11]....
        /*1820*/ 	.word	0x000060a0
        /*1824*/ 	.word	0x000000ff
        /*1828*/ 	.word	0x00000000
        /*182c*/ 	.short	0x0101
        /*182e*/ 	.byte	0x04
	.zero		1


	//   ....[12]....
        /*1830*/ 	.word	0x00016280
        /*1834*/ 	.word	0x0000000b
        /*1838*/ 	.word	0x00030020
        /*183c*/ 	.short	0x010a
        /*183e*/ 	.byte	0x3f
	.zero		1


	//   ....[13]....
        /*1840*/ 	.word	0x00016970
        /*1844*/ 	.word	0x00000003
        /*1848*/ 	.word	0x00000000
        /*184c*/ 	.short	0x010a
        /*184e*/ 	.byte	0x3f
	.zero		1


	//   ....[14]....
        /*1850*/ 	.word	0x00016a40
        /*1854*/ 	.word	0x00000003
        /*1858*/ 	.word	0x00000000
        /*185c*/ 	.short	0x010a
        /*185e*/ 	.byte	0x3f
	.zero		1


	//   ....[15]....
        /*1860*/ 	.word	0x00016b10
        /*1864*/ 	.word	0x00000003
        /*1868*/ 	.word	0x00000000
        /*186c*/ 	.short	0x010a
        /*186e*/ 	.byte	0x3f
	.zero		1


	//   ....[16]....
        /*1870*/ 	.word	0x00016be0
        /*1874*/ 	.word	0x00000003
        /*1878*/ 	.word	0x00000000
        /*187c*/ 	.short	0x010a
        /*187e*/ 	.byte	0x3f
	.zero		1


	//----- nvinfo : EIATTR_NUM_MBARRIERS
	.align		4
.L_28:
        /*1880*/ 	.byte	0x03, 0x38
        /*1882*/ 	.short	0x0008


	//----- nvinfo : EIATTR_EXIT_INSTR_OFFSETS
	.align		4
        /*1884*/ 	.byte	0x04, 0x1c
        /*1886*/ 	.short	(.L_30 - .L_29)


	//   ....[0]....
.L_29:
        /*1888*/ 	.word	0x00000710


	//   ....[1]....
        /*188c*/ 	.word	0x000062e0


	//   ....[2]....
        /*1890*/ 	.word	0x00011650


	//   ....[3]....
        /*1894*/ 	.word	0x00011690


	//   ....[4]....
        /*1898*/ 	.word	0x00015fe0


	//   ....[5]....
        /*189c*/ 	.word	0x00016020


	//   ....[6]....
        /*18a0*/ 	.word	0x00016040


	//   ....[7]....
        /*18a4*/ 	.word	0x00016840


	//   ....[8]....
        /*18a8*/ 	.word	0x00016c10


	//----- nvinfo : EIATTR_MAX_THREADS
	.align		4
.L_30:
        /*18ac*/ 	.byte	0x04, 0x05
        /*18ae*/ 	.short	(.L_32 - .L_31)
.L_31:
        /*18b0*/ 	.word	0x00000100
        /*18b4*/ 	.word	0x00000001
        /*18b8*/ 	.word	0x00000001


	//----- nvinfo : EIATTR_CRS_STACK_SIZE
	.align		4
.L_32:
        /*18bc*/ 	.byte	0x04, 0x1e
        /*18be*/ 	.short	(.L_34 - .L_33)
.L_33:
        /*18c0*/ 	.word	0x00000000


	//----- nvinfo : EIATTR_CBANK_PARAM_SIZE
	.align		4
.L_34:
        /*18c4*/ 	.byte	0x03, 0x19
        /*18c6*/ 	.short	0x03f0


	//----- nvinfo : EIATTR_PARAM_CBANK
	.align		4
        /*18c8*/ 	.byte	0x04, 0x0a
        /*18ca*/ 	.short	(.L_36 - .L_35)
	.align		4
.L_35:
        /*18cc*/ 	.word	index@(.nv.constant0._ZN7cutlass13device_kernelINS_4conv6kernel13ConvUniversalINS1_16ConvProblemShapeILNS1_8OperatorE1ELi2EEENS1_10collective14CollectiveConvINS1_46MainloopSm90TmaGmmaWarpSpecializedImplicitGemmILS5_1ELi4ELi2EN4cute5tupleIJNSA_1CILi1EEESD_SD_EEENS1_36KernelImplicitTmaWarpSpecializedSm90ELi1EEENSB_IJNSC_ILi256EEENSC_ILi128EEENSB_IJNSC_ILi64EEEEEEEEENS_10bfloat16_tESM_NSA_8TiledMMAINSA_8MMA_AtomIJNSA_4SM904GMMA28MMA_64x128x16_F32BF16BF16_SSILNSQ_5MajorE0ELSS_1ELNSQ_7ScaleInE1ELST_1EEEEEENSA_6LayoutISE_NSB_IJNSC_ILi0EEESX_SX_EEEEENSB_IJNSA_10UnderscoreES10_S10_EEEEENS7_6detail26Sm90ImplicitGemmTileTraitsINSA_20SM90_TMA_LOAD_IM2COLENSA_14ComposedLayoutINSA_7SwizzleILi3ELi4ELi3EEENSA_18smem_ptr_flag_bitsILi16EEENSW_INSB_IJNSB_IJNSC_ILi8EEENSC_ILi32EEEEEENSB_IJSJ_SD_EEENSB_IJSD_NSC_ILi4EEEEEEEEENSB_IJNSB_IJSJ_NSC_ILi512EEEEEENSB_IJSD_SX_EEENSB_IJSX_NSC_ILi16384EEEEEEEEEEEEEvEENS14_INSA_13SM90_TMA_LOADENS16_IS18_S1A_NSW_INSB_IJNSB_IJSJ_NSC_ILi2EEEEEENSB_IJS1B_S1B_EEES1G_EEENSB_IJNSB_IJSD_NSC_ILi4096EEEEEES1J_NSB_IJSX_NSC_ILi8192EEEEEEEEEEEEEvEEEENS_8epilogue10collective6detail29Sm90TmaWarpSpecializedAdapterINS26_15DefaultEpilogueISM_NSB_IJNSB_IJlllEEESD_SX_EEES2B_NS25_6thread17LinearCombinationISM_Li1EffLNS2C_9ScaleType4KindE0ELNS_15FloatRoundStyleE2ESM_EENS_4gemm15EpilogueDefaultEEEEEvvEEEEvNT_6ParamsE)
        /*18d0*/ 	.short	0x0210
        /*18d2*/ 	.short	0x03f0


	//----- nvinfo : EIATTR_SW_WAR
	.align		4
.L_36:
        /*18d4*/ 	.byte	0x04, 0x36
        /*18d6*/ 	.short	(.L_38 - .L_37)
.L_37:
        /*18d8*/ 	.word	0x00000008
.L_38:


//--------------------- .nv.callgraph             --------------------------
	.section	.nv.callgraph,"",@"SHT_CUDA_CALLGRAPH"
	.align	4
	.sectionentsize	8
	.align		4
        /*0000*/ 	.word	0x00000000
	.align		4
        /*0004*/ 	.word	0xffffffff
	.align		4
        /*0008*/ 	.word	0x00000000
	.align		4
        /*000c*/ 	.word	0xfffffffe
	.align		4
        /*0010*/ 	.word	0x00000000
	.align		4
        /*0014*/ 	.word	0xfffffffd
	.align		4
        /*0018*/ 	.word	0x00000000
	.align		4
        /*001c*/ 	.word	0xfffffffc


//--------------------- .nv.constant4             --------------------------
	.section	.nv.constant4,"a",@progbits
	.align	8
	.align		8
.nv.constant4:
        /*0000*/ 	.dword	_ZN39_INTERNAL_92609b0b_4_k_cu_31a34aa8_26124cuda3std3__45__cpo5beginE
	.align		8
        /*0008*/ 	.dword	_ZN39_INTERNAL_92609b0b_4_k_cu_31a34aa8_26124cuda3std3__45__cpo3endE
	.align		8
        /*0010*/ 	.dword	_ZN39_INTERNAL_92609b0b_4_k_cu_31a34aa8_26124cuda3std3__45__cpo6cbeginE
	.align		8
        /*0018*/ 	.dword	_ZN39_INTERNAL_92609b0b_4_k_cu_31a34aa8_26124cuda3std3__45__cpo4cendE
	.align		8
        /*0020*/ 	.dword	_ZN39_INTERNAL_92609b0b_4_k_cu_31a34aa8_26124cuda3std3__441_GLOBAL__N__92609b0b_4_k_cu_31a34aa8_26126ignoreE
	.align		8
        /*0028*/ 	.dword	_ZN39_INTERNAL_92609b0b_4_k_cu_31a34aa8_26124cuda3std3__419piecewise_constructE
	.align		8
        /*0030*/ 	.dword	_ZN39_INTERNAL_92609b0b_4_k_cu_31a34aa8_26124cuda3std3__48in_placeE
	.align		8
        /*0038*/ 	.dword	_ZN39_INTERNAL_92609b0b_4_k_cu_31a34aa8_26124cuda3std6ranges3__45__cpo4swapE
	.align		8
        /*0040*/ 	.dword	_ZN39_INTERNAL_92609b0b_4_k_cu_31a34aa8_26124cuda3std6ranges3__45__cpo9iter_moveE
	.align		8
        /*0048*/ 	.dword	_ZN39_INTERNAL_92609b0b_4_k_cu_31a34aa8_26124cute7productE
	.align		8
        /*0050*/ 	.dword	_ZN39_INTERNAL_92609b0b_4_k_cu_31a34aa8_26124cute1_E


//--------------------- .text._ZN7cutlass13device_kernelINS_4conv6kernel13ConvUniversalINS1_16ConvProblemShapeILNS1_8OperatorE1ELi2EEENS1_10collective14CollectiveConvINS1_46MainloopSm90TmaGmmaWarpSpecializedImplicitGemmILS5_1ELi4ELi2EN4cute5tupleIJNSA_1CILi1EEESD_SD_EEENS1_36KernelImplicitTmaWarpSpecializedSm90ELi1EEENSB_IJNSC_ILi256EEENSC_ILi128EEENSB_IJNSC_ILi64EEEEEEEEENS_10bfloat16_tESM_NSA_8TiledMMAINSA_8MMA_AtomIJNSA_4SM904GMMA28MMA_64x128x16_F32BF16BF16_SSILNSQ_5MajorE0ELSS_1ELNSQ_7ScaleInE1ELST_1EEEEEENSA_6LayoutISE_NSB_IJNSC_ILi0EEESX_SX_EEEEENSB_IJNSA_10UnderscoreES10_S10_EEEEENS7_6detail26Sm90ImplicitGemmTileTraitsINSA_20SM90_TMA_LOAD_IM2COLENSA_14ComposedLayoutINSA_7SwizzleILi3ELi4ELi3EEENSA_18smem_ptr_flag_bitsILi16EEENSW_INSB_IJNSB_IJNSC_ILi8EEENSC_ILi32EEEEEENSB_IJSJ_SD_EEENSB_IJSD_NSC_ILi4EEEEEEEEENSB_IJNSB_IJSJ_NSC_ILi512EEEEEENSB_IJSD_SX_EEENSB_IJSX_NSC_ILi16384EEEEEEEEEEEEEvEENS14_INSA_13SM90_TMA_LOADENS16_IS18_S1A_NSW_INSB_IJNSB_IJSJ_NSC_ILi2EEEEEENSB_IJS1B_S1B_EEES1G_EEENSB_IJNSB_IJSD_NSC_ILi4096EEEEEES1J_NSB_IJSX_NSC_ILi8192EEEEEEEEEEEEEvEEEENS_8epilogue10collective6detail29Sm90TmaWarpSpecializedAdapterINS26_15DefaultEpilogueISM_NSB_IJNSB_IJlllEEESD_SX_EEES2B_NS25_6thread17LinearCombinationISM_Li1EffLNS2C_9ScaleType4KindE0ELNS_15FloatRoundStyleE2ESM_EENS_4gemm15EpilogueDefaultEEEEEvvEEEEvNT_6ParamsE --------------------------
	.section	.text._ZN7cutlass13device_kernelINS_4conv6kernel13ConvUniversalINS1_16ConvProblemShapeILNS1_8OperatorE1ELi2EEENS1_10collective14CollectiveConvINS1_46MainloopSm90TmaGmmaWarpSpecializedImplicitGemmILS5_1ELi4ELi2EN4cute5tupleIJNSA_1CILi1EEESD_SD_EEENS1_36KernelImplicitTmaWarpSpecializedSm90ELi1EEENSB_IJNSC_ILi256EEENSC_ILi128EEENSB_IJNSC_ILi64EEEEEEEEENS_10bfloat16_tESM_NSA_8TiledMMAINSA_8MMA_AtomIJNSA_4SM904GMMA28MMA_64x128x16_F32BF16BF16_SSILNSQ_5MajorE0ELSS_1ELNSQ_7ScaleInE1ELST_1EEEEEENSA_6LayoutISE_NSB_IJNSC_ILi0EEESX_SX_EEEEENSB_IJNSA_10UnderscoreES10_S10_EEEEENS7_6detail26Sm90ImplicitGemmTileTraitsINSA_20SM90_TMA_LOAD_IM2COLENSA_14ComposedLayoutINSA_7SwizzleILi3ELi4ELi3EEENSA_18smem_ptr_flag_bitsILi16EEENSW_INSB_IJNSB_IJNSC_ILi8EEENSC_ILi32EEEEEENSB_IJSJ_SD_EEENSB_IJSD_NSC_ILi4EEEEEEEEENSB_IJNSB_IJSJ_NSC_ILi512EEEEEENSB_IJSD_SX_EEENSB_IJSX_NSC_ILi16384EEEEEEEEEEEEEvEENS14_INSA_13SM90_TMA_LOADENS16_IS18_S1A_NSW_INSB_IJNSB_IJSJ_NSC_ILi2EEEEEENSB_IJS1B_S1B_EEES1G_EEENSB_IJNSB_IJSD_NSC_ILi4096EEEEEES1J_NSB_IJSX_NSC_ILi8192EEEEEEEEEEEEEvEEEENS_8epilogue10collective6detail29Sm90TmaWarpSpecializedAdapterINS26_15DefaultEpilogueISM_NSB_IJNSB_IJlllEEESD_SX_EEES2B_NS25_6thread17LinearCombinationISM_Li1EffLNS2C_9ScaleType4KindE0ELNS_15FloatRoundStyleE2ESM_EENS_4gemm15EpilogueDefaultEEEEEvvEEEEvNT_6ParamsE,"ax",@progbits
	.align	128
.text._ZN7cutlass13device_kernelINS_4conv6kernel13ConvUniversalINS1_16ConvProblemShapeILNS1_8OperatorE1ELi2EEENS1_10collective14CollectiveConvINS1_46MainloopSm90TmaGmmaWarpSpecializedImplicitGemmILS5_1ELi4ELi2EN4cute5tupleIJNSA_1CILi1EEESD_SD_EEENS1_36KernelImplicitTmaWarpSpecializedSm90ELi1EEENSB_IJNSC_ILi256EEENSC_ILi128EEENSB_IJNSC_ILi64EEEEEEEEENS_10bfloat16_tESM_NSA_8TiledMMAINSA_8MMA_AtomIJNSA_4SM904GMMA28MMA_64x128x16_F32BF16BF16_SSILNSQ_5MajorE0ELSS_1ELNSQ_7ScaleInE1ELST_1EEEEEENSA_6LayoutISE_NSB_IJNSC_ILi0EEESX_SX_EEEEENSB_IJNSA_10UnderscoreES10_S10_EEEEENS7_6detail26Sm90ImplicitGemmTileTraitsINSA_20SM90_TMA_LOAD_IM2COLENSA_14ComposedLayoutINSA_7SwizzleILi3ELi4ELi3EEENSA_18smem_ptr_flag_bitsILi16EEENSW_INSB_IJNSB_IJNSC_ILi8EEENSC_ILi32EEEEEENSB_IJSJ_SD_EEENSB_IJSD_NSC_ILi4EEEEEEEEENSB_IJNSB_IJSJ_NSC_ILi512EEEEEENSB_IJSD_SX_EEENSB_IJSX_NSC_ILi16384EEEEEEEEEEEEEvEENS14_INSA_13SM90_TMA_LOADENS16_IS18_S1A_NSW_INSB_IJNSB_IJSJ_NSC_ILi2EEEEEENSB_IJS1B_S1B_EEES1G_EEENSB_IJNSB_IJSD_NSC_ILi4096EEEEEES1J_NSB_IJSX_NSC_ILi8192EEEEEEEEEEEEEvEEEENS_8epilogue10collective6detail29Sm90TmaWarpSpecializedAdapterINS26_15DefaultEpilogueISM_NSB_IJNSB_IJlllEEESD_SX_EEES2B_NS25_6thread17LinearCombinationISM_Li1EffLNS2C_9ScaleType4KindE0ELNS_15FloatRoundStyleE2ESM_EENS_4gemm15EpilogueDefaultEEEEEvvEEEEvNT_6ParamsE:
        .type           _ZN7cutlass13device_kernelINS_4conv6kernel13ConvUniversalINS1_16ConvProblemShapeILNS1_8OperatorE1ELi2EEENS1_10collective14CollectiveConvINS1_46MainloopSm90TmaGmmaWarpSpecializedImplicitGemmILS5_1ELi4ELi2EN4cute5tupleIJNSA_1CILi1EEESD_SD_EEENS1_36KernelImplicitTmaWarpSpecializedSm90ELi1EEENSB_IJNSC_ILi256EEENSC_ILi128EEENSB_IJNSC_ILi64EEEEEEEEENS_10bfloat16_tESM_NSA_8TiledMMAINSA_8MMA_AtomIJNSA_4SM904GMMA28MMA_64x128x16_F32BF16BF16_SSILNSQ_5MajorE0ELSS_1ELNSQ_7ScaleInE1ELST_1EEEEEENSA_6LayoutISE_NSB_IJNSC_ILi0EEESX_SX_EEEEENSB_IJNSA_10UnderscoreES10_S10_EEEEENS7_6detail26Sm90ImplicitGemmTileTraitsINSA_20SM90_TMA_LOAD_IM2COLENSA_14ComposedLayoutINSA_7SwizzleILi3ELi4ELi3EEENSA_18smem_ptr_flag_bitsILi16EEENSW_INSB_IJNSB_IJNSC_ILi8EEENSC_ILi32EEEEEENSB_IJSJ_SD_EEENSB_IJSD_NSC_ILi4EEEEEEEEENSB_IJNSB_IJSJ_NSC_ILi512EEEEEENSB_IJSD_SX_EEENSB_IJSX_NSC_ILi16384EEEEEEEEEEEEEvEENS14_INSA_13SM90_TMA_LOADENS16_IS18_S1A_NSW_INSB_IJNSB_IJSJ_NSC_ILi2EEEEEENSB_IJS1B_S1B_EEES1G_EEENSB_IJNSB_IJSD_NSC_ILi4096EEEEEES1J_NSB_IJSX_NSC_ILi8192EEEEEEEEEEEEEvEEEENS_8epilogue10collective6detail29Sm90TmaWarpSpecializedAdapterINS26_15DefaultEpilogueISM_NSB_IJNSB_IJlllEEESD_SX_EEES2B_NS25_6thread17LinearCombinationISM_Li1EffLNS2C_9ScaleType4KindE0ELNS_15FloatRoundStyleE2ESM_EENS_4gemm15EpilogueDefaultEEEEEvvEEEEvNT_6ParamsE,@function
        .size           _ZN7cutlass13device_kernelINS_4conv6kernel13ConvUniversalINS1_16ConvProblemShapeILNS1_8OperatorE1ELi2EEENS1_10collective14CollectiveConvINS1_46MainloopSm90TmaGmmaWarpSpecializedImplicitGemmILS5_1ELi4ELi2EN4cute5tupleIJNSA_1CILi1EEESD_SD_EEENS1_36KernelImplicitTmaWarpSpecializedSm90ELi1EEENSB_IJNSC_ILi256EEENSC_ILi128EEENSB_IJNSC_ILi64EEEEEEEEENS_10bfloat16_tESM_NSA_8TiledMMAINSA_8MMA_AtomIJNSA_4SM904GMMA28MMA_64x128x16_F32BF16BF16_SSILNSQ_5MajorE0ELSS_1ELNSQ_7ScaleInE1ELST_1EEEEEENSA_6LayoutISE_NSB_IJNSC_ILi0EEESX_SX_EEEEENSB_IJNSA_10UnderscoreES10_S10_EEEEENS7_6detail26Sm90ImplicitGemmTileTraitsINSA_20SM90_TMA_LOAD_IM2COLENSA_14ComposedLayoutINSA_7SwizzleILi3ELi4ELi3EEENSA_18smem_ptr_flag_bitsILi16EEENSW_INSB_IJNSB_IJNSC_ILi8EEENSC_ILi32EEEEEENSB_IJSJ_SD_EEENSB_IJSD_NSC_ILi4EEEEEEEEENSB_IJNSB_IJSJ_NSC_ILi512EEEEEENSB_IJSD_SX_EEENSB_IJSX_NSC_ILi16384EEEEEEEEEEEEEvEENS14_INSA_13SM90_TMA_LOADENS16_IS18_S1A_NSW_INSB_IJNSB_IJSJ_NSC_ILi2EEEEEENSB_IJS1B_S1B_EEES1G_EEENSB_IJNSB_IJSD_NSC_ILi4096EEEEEES1J_NSB_IJSX_NSC_ILi8192EEEEEEEEEEEEEvEEEENS_8epilogue10collective6detail29Sm90TmaWarpSpecializedAdapterINS26_15DefaultEpilogueISM_NSB_IJNSB_IJlllEEESD_SX_EEES2B_NS25_6thread17LinearCombinationISM_Li1EffLNS2C_9ScaleType4KindE0ELNS_15FloatRoundStyleE2ESM_EENS_4gemm15EpilogueDefaultEEEEEvvEEEEvNT_6ParamsE,(.L_x_535 - _ZN7cutlass13device_kernelINS_4conv6kernel13ConvUniversalINS1_16ConvProblemShapeILNS1_8OperatorE1ELi2EEENS1_10collective14CollectiveConvINS1_46MainloopSm90TmaGmmaWarpSpecializedImplicitGemmILS5_1ELi4ELi2EN4cute5tupleIJNSA_1CILi1EEESD_SD_EEENS1_36KernelImplicitTmaWarpSpecializedSm90ELi1EEENSB_IJNSC_ILi256EEENSC_ILi128EEENSB_IJNSC_ILi64EEEEEEEEENS_10bfloat16_tESM_NSA_8TiledMMAINSA_8MMA_AtomIJNSA_4SM904GMMA28MMA_64x128x16_F32BF16BF16_SSILNSQ_5MajorE0ELSS_1ELNSQ_7ScaleInE1ELST_1EEEEEENSA_6LayoutISE_NSB_IJNSC_ILi0EEESX_SX_EEEEENSB_IJNSA_10UnderscoreES10_S10_EEEEENS7_6detail26Sm90ImplicitGemmTileTraitsINSA_20SM90_TMA_LOAD_IM2COLENSA_14ComposedLayoutINSA_7SwizzleILi3ELi4ELi3EEENSA_18smem_ptr_flag_bitsILi16EEENSW_INSB_IJNSB_IJNSC_ILi8EEENSC_ILi32EEEEEENSB_IJSJ_SD_EEENSB_IJSD_NSC_ILi4EEEEEEEEENSB_IJNSB_IJSJ_NSC_ILi512EEEEEENSB_IJSD_SX_EEENSB_IJSX_NSC_ILi16384EEEEEEEEEEEEEvEENS14_INSA_13SM90_TMA_LOADENS16_IS18_S1A_NSW_INSB_IJNSB_IJSJ_NSC_ILi2EEEEEENSB_IJS1B_S1B_EEES1G_EEENSB_IJNSB_IJSD_NSC_ILi4096EEEEEES1J_NSB_IJSX_NSC_ILi8192EEEEEEEEEEEEEvEEEENS_8epilogue10collective6detail29Sm90TmaWarpSpecializedAdapterINS26_15DefaultEpilogueISM_NSB_IJNSB_IJlllEEESD_SX_EEES2B_NS25_6thread17LinearCombinationISM_Li1EffLNS2C_9ScaleType4KindE0ELNS_15FloatRoundStyleE2ESM_EENS_4gemm15EpilogueDefaultEEEEEvvEEEEvNT_6ParamsE)
        .other          _ZN7cutlass13device_kernelINS_4conv6kernel13ConvUniversalINS1_16ConvProblemShapeILNS1_8OperatorE1ELi2EEENS1_10collective14CollectiveConvINS1_46MainloopSm90TmaGmmaWarpSpecializedImplicitGemmILS5_1ELi4ELi2EN4cute5tupleIJNSA_1CILi1EEESD_SD_EEENS1_36KernelImplicitTmaWarpSpecializedSm90ELi1EEENSB_IJNSC_ILi256EEENSC_ILi128EEENSB_IJNSC_ILi64EEEEEEEEENS_10bfloat16_tESM_NSA_8TiledMMAINSA_8MMA_AtomIJNSA_4SM904GMMA28MMA_64x128x16_F32BF16BF16_SSILNSQ_5MajorE0ELSS_1ELNSQ_7ScaleInE1ELST_1EEEEEENSA_6LayoutISE_NSB_IJNSC_ILi0EEESX_SX_EEEEENSB_IJNSA_10UnderscoreES10_S10_EEEEENS7_6detail26Sm90ImplicitGemmTileTraitsINSA_20SM90_TMA_LOAD_IM2COLENSA_14ComposedLayoutINSA_7SwizzleILi3ELi4ELi3EEENSA_18smem_ptr_flag_bitsILi16EEENSW_INSB_IJNSB_IJNSC_ILi8EEENSC_ILi32EEEEEENSB_IJSJ_SD_EEENSB_IJSD_NSC_ILi4EEEEEEEEENSB_IJNSB_IJSJ_NSC_ILi512EEEEEENSB_IJSD_SX_EEENSB_IJSX_NSC_ILi16384EEEEEEEEEEEEEvEENS14_INSA_13SM90_TMA_LOADENS16_IS18_S1A_NSW_INSB_IJNSB_IJSJ_NSC_ILi2EEEEEENSB_IJS1B_S1B_EEES1G_EEENSB_IJNSB_IJSD_NSC_ILi4096EEEEEES1J_NSB_IJSX_NSC_ILi8192EEEEEEEEEEEEEvEEEENS_8epilogue10collective6detail29Sm90TmaWarpSpecializedAdapterINS26_15DefaultEpilogueISM_NSB_IJNSB_IJlllEEESD_SX_EEES2B_NS25_6thread17LinearCombinationISM_Li1EffLNS2C_9ScaleType4KindE0ELNS_15FloatRoundStyleE2ESM_EENS_4gemm15EpilogueDefaultEEEEEvvEEEEvNT_6ParamsE,@"STO_CUDA_ENTRY STV_DEFAULT"
_ZN7cutlass13device_kernelINS_4conv6kernel13ConvUniversalINS1_16ConvProblemShapeILNS1_8OperatorE1ELi2EEENS1_10collective14CollectiveConvINS1_46MainloopSm90TmaGmmaWarpSpecializedImplicitGemmILS5_1ELi4ELi2EN4cute5tupleIJNSA_1CILi1EEESD_SD_EEENS1_36KernelImplicitTmaWarpSpecializedSm90ELi1EEENSB_IJNSC_ILi256EEENSC_ILi128EEENSB_IJNSC_ILi64EEEEEEEEENS_10bfloat16_tESM_NSA_8TiledMMAINSA_8MMA_AtomIJNSA_4SM904GMMA28MMA_64x128x16_F32BF16BF16_SSILNSQ_5MajorE0ELSS_1ELNSQ_7ScaleInE1ELST_1EEEEEENSA_6LayoutISE_NSB_IJNSC_ILi0EEESX_SX_EEEEENSB_IJNSA_10UnderscoreES10_S10_EEEEENS7_6detail26Sm90ImplicitGemmTileTraitsINSA_20SM90_TMA_LOAD_IM2COLENSA_14ComposedLayoutINSA_7SwizzleILi3ELi4ELi3EEENSA_18smem_ptr_flag_bitsILi16EEENSW_INSB_IJNSB_IJNSC_ILi8EEENSC_ILi32EEEEEENSB_IJSJ_SD_EEENSB_IJSD_NSC_ILi4EEEEEEEEENSB_IJNSB_IJSJ_NSC_ILi512EEEEEENSB_IJSD_SX_EEENSB_IJSX_NSC_ILi16384EEEEEEEEEEEEEvEENS14_INSA_13SM90_TMA_LOADENS16_IS18_S1A_NSW_INSB_IJNSB_IJSJ_NSC_ILi2EEEEEENSB_IJS1B_S1B_EEES1G_EEENSB_IJNSB_IJSD_NSC_ILi4096EEEEEES1J_NSB_IJSX_NSC_ILi8192EEEEEEEEEEEEEvEEEENS_8epilogue10collective6detail29Sm90TmaWarpSpecializedAdapterINS26_15DefaultEpilogueISM_NSB_IJNSB_IJlllEEESD_SX_EEES2B_NS25_6thread17LinearCombinationISM_Li1EffLNS2C_9ScaleType4KindE0ELNS_15FloatRoundStyleE2ESM_EENS_4gemm15EpilogueDefaultEEEEEvvEEEEvNT_6ParamsE:
[----:B------:R-:W0:Y:S01]  /*0000*/  LDC R1, c[0x0][0x28] ;  /* 0x00000a00ff017b82 */ /* 0x000e220000000800 */
[----:B------:R-:W1:Y:S01]  /*0010*/  S2R R4, SR_TID.X ;  /* 0x0000000000047919 */ /* 0x000e620000002100 */
[----:B------:R-:W-:Y:S01]  /*0020*/  ELECT P0, URZ, PT ;  /* 0x00000000003f782f */ /* 0x000fe20003800000 */
[----:B------:R-:W-:Y:S01]  /*0030*/  BSSY B0, `(.L_x_0) ;  /* 0x0000015000007945 */ /* 0x000fe20003800000 */
[----:B0-----:R-:W-:Y:S01]  /*0040*/  VIADD R1, R1, 0xfffffc18 ;  /* 0xfffffc1801017836 */ /* 0x001fe20000000000 */
[----:B-1----:R-:W-:-:S05]  /*0050*/  SHF.R.U32.HI R0, RZ, 0x5, R4 ;  /* 0x00000005ff007819 */ /* 0x002fca0000011604 */
[----:B------:R-:W0:Y:S02]  /*0060*/  SHFL.IDX PT, R2, R0, RZ, 0x1f ;  /* 0x00001fff00027589 */ /* 0x000e2400000e0000 */
[----:B0-----:R-:W-:Y:S02]  /*0070*/  R2UR UR4, R2 ;  /* 0x00000000020472ca */ /* 0x001fe400000e0000 */
[----:B------:R-:W-:-:S06]  /*0080*/  SHF.R.U32.HI R2, RZ, 0x7, R4 ;  /* 0x00000007ff027819 */ /* 0x000fcc0000011604 */
[----:B------:R-:W0:Y:S05]  /*0090*/  SHFL.IDX PT, R2, R2, RZ, 0x1f ;  /* 0x00001fff02027589 */ /* 0x000e2a00000e0000 */
[----:B------:R-:W-:Y:S02]  /*00a0*/  USHF.R.S32.HI UR5, URZ, 0x1f, UR4 ;  /* 0x0000001f3f057899 */ /* 0x000fe40008011404 */
[----:B------:R-:W-:Y:S02]  /*00b0*/  ISETP.NE.OR P0, PT, RZ, UR4, !P0 ;  /* 0x00000004ff007c0c */ /* 0x000fe4000c705670 */
[----:B------:R-:W-:-:S04]  /*00c0*/  ULEA.HI UR5, UR5, UR4, URZ, 0x2 ;  /* 0x0000000405057291 */ /* 0x000fc8000f8f103f */
[----:B------:R-:W-:-:S04]  /*00d0*/  ULOP3.LUT UR5, UR5, 0xfffffffc, URZ, 0xc0, !UPT ;  /* 0xfffffffc05057892 */ /* 0x000fc8000f8ec03f */
[----:B------:R-:W-:-:S03]  /*00e0*/  UIADD3 UR7, UR4, -UR5, URZ ;  /* 0x8000000504077290 */ /* 0x000fc6000fffe03f */
[----:B------:R-:W-:Y:S09]  /*00f0*/  @P0 BRA `(.L_x_1) ;  /* 0x0000000000200947 */ /* 0x000ff20003800000 */
[----:B------:R-:W-:Y:S02]  /*0100*/  ULDC.64 UR4, c[0x0][0x198] ;  /* 0x0000660000047ab9 */ /* 0x000fe40000000a00 */
[----:B------:R-:W-:Y:S02]  /*0110*/  UIADD3 UR8, UP0, UR4, 0xf0, URZ ;  /* 0x000000f004087890 */ /* 0x000fe4000ff1e03f */
[----:B------:R-:W-:Y:S02]  /*0120*/  UIADD3 UR4, UP1, UR4, 0x1f0, URZ ;  /* 0x000001f004047890 */ /* 0x000fe4000ff3e03f */
[----:B------:R-:W-:Y:S02]  /*0130*/  UIADD3.X UR9, URZ, UR5, URZ, UP0, !UPT ;  /* 0x000000053f097290 */ /* 0x000fe400087fe43f */
[----:B------:R-:W-:-:S07]  /*0140*/  UIADD3.X UR5, URZ, UR5, URZ, UP1, !UPT ;  /* 0x000000053f057290 */ /* 0x000fce0008ffe43f */
[----:B------:R1:W-:Y:S02]  /*0150*/  UTMACCTL.PF [UR8] ;  /* 0x00000000080079b9 */ /* 0x0003e40008040000 */
[----:B------:R1:W-:Y:S02]  /*0160*/  UTMACCTL.PF [UR4] ;  /* 0x00000000040079b9 */ /* 0x0003e40008040000 */
[----:B-1----:R-:W-:Y:S01]  /*0170*/  NOP ;  /* 0x0000000000007918 */ /* 0x002fe20000000000 */
.L_x_1:
[----:B------:R-:W-:Y:S05]  /*0180*/  BSYNC B0 ;  /* 0x0000000000007941 */ /* 0x000fea0003800000 */
.L_x_0:
[----:B------:R-:W1:Y:S01]  /*0190*/  SHFL.IDX PT, R0, R0, RZ, 0x1f ;  /* 0x00001fff00007589 */ /* 0x000e6200000e0000 */
[----:B0-----:R-:W-:-:S13]  /*01a0*/  R2UR UR12, R2 ;  /* 0x00000000020c72ca */ /* 0x001fda00000e0000 */
[----:B------:R-:W-:Y:S02]  /*01b0*/  ULOP3.LUT UP0, URZ, UR12, UR7, URZ, 0xfc, !UPT ;  /* 0x000000070c3f7292 */ /* 0x000fe4000f80fc3f */
[----:B------:R-:W-:Y:S02]  /*01c0*/  UISETP.NE.AND UP1, UPT, UR12, 0x1, UPT ;  /* 0x000000010c00788c */ /* 0x000fe4000bf25270 */
[----:B------:R-:W-:-:S04]  /*01d0*/  USEL UR6, URZ, 0x1, UP0 ;  /* 0x000000013f067887 */ /* 0x000fc80008000000 */
[----:B------:R-:W-:Y:S01]  /*01e0*/  USEL UR6, UR6, 0x2, UP1 ;  /* 0x0000000206067887 */ /* 0x000fe20008800000 */
[----:B-1----:R-:W-:-:S13]  /*01f0*/  ISETP.NE.AND P0, PT, R0, RZ, PT ;  /* 0x000000ff0000720c */ /* 0x002fda0003f05270 */
[----:B------:R-:W-:Y:S05]  /*0200*/  @P0 BRA `(.L_x_2) ;  /* 0x0000000000580947 */ /* 0x000fea0003800000 */
[----:B------:R-:W0:Y:S01]  /*0210*/  S2UR UR10, SR_CgaCtaId ;  /* 0x00000000000a79c3 */ /* 0x000e220000008800 */
[----:B------:R-:W-:Y:S01]  /*0220*/  UMOV UR4, 0x400 ;  /* 0x0000040000047882 */ /* 0x000fe20000000000 */
[----:B------:R-:W-:Y:S01]  /*0230*/  UMOV UR5, 0x1 ;  /* 0x0000000100057882 */ /* 0x000fe20000000000 */
[----:B------:R-:W-:Y:S01]  /*0240*/  UMOV UR8, 0x80 ;  /* 0x0000008000087882 */ /* 0x000fe20000000000 */
[----:B------:R-:W-:Y:S01]  /*0250*/  ELECT P0, URZ, PT ;  /* 0x00000000003f782f */ /* 0x000fe20003800000 */
[----:B------:R-:W-:-:S04]  /*0260*/  UIADD3 UR8, -UR8, 0x100000, URZ ;  /* 0x0010000008087890 */ /* 0x000fc8000fffe13f */
[----:B------:R-:W-:Y:S02]  /*0270*/  USHF.L.U32 UR9, UR8, 0xb, URZ ;  /* 0x0000000b08097899 */ /* 0x000fe4000800063f */
[----:B------:R-:W-:Y:S02]  /*0280*/  USHF.L.U32 UR8, UR8, 0x1, URZ ;  /* 0x0000000108087899 */ /* 0x000fe4000800063f */
[----:B0-----:R-:W-:Y:S02]  /*0290*/  ULEA UR10, UR10, UR4, 0x18 ;  /* 0x000000040a0a7291 */ /* 0x001fe4000f8ec03f */
[----:B------:R-:W-:-:S04]  /*02a0*/  UIADD3 UR4, -UR5, 0x100000, URZ ;  /* 0x0010000005047890 */ /* 0x000fc8000fffe13f */
[----:B------:R-:W-:Y:S02]  /*02b0*/  USHF.L.U32 UR5, UR4, 0xb, URZ ;  /* 0x0000000b04057899 */ /* 0x000fe4000800063f */
[----:B------:R-:W-:Y:S01]  /*02c0*/  USHF.L.U32 UR4, UR4, 0x1, URZ ;  /* 0x0000000104047899 */ /* 0x000fe2000800063f */
[----:B------:R-:W0:Y:S11]  /*02d0*/  FENCE.VIEW.ASYNC.S ;  /* 0x00000000000073c6 */ /* 0x000e360000000000 */
[----:B0-----:R0:W1:Y:S01]  /*02e0*/  SYNCS.EXCH.64 URZ, [UR10+0x30000], UR4 ;  /* 0x030000040a3f75b2 */ /* 0x0010620008000100 */
[----:B------:R0:W2:Y:S01]  /*02f0*/  SYNCS.EXCH.64 URZ, [UR10+0x30020], UR8 ;  /* 0x030020080a3f75b2 */ /* 0x0000a20008000100 */
[----:B------:R0:W3:Y:S01]  /*0300*/  SYNCS.EXCH.64 URZ, [UR10+0x30008], UR4 ;  /* 0x030008040a3f75b2 */ /* 0x0000e20008000100 */
[----:B------:R0:W4:Y:S01]  /*0310*/  SYNCS.EXCH.64 URZ, [UR10+0x30028], UR8 ;  /* 0x030028080a3f75b2 */ /* 0x0001220008000100 */
[----:B------:R0:W0:Y:S01]  /*0320*/  SYNCS.EXCH.64 URZ, [UR10+0x30010], UR4 ;  /* 0x030010040a3f75b2 */ /* 0x0000220008000100 */
[----:B------:R0:W0:Y:S01]  /*0330*/  SYNCS.EXCH.64 URZ, [UR10+0x30030], UR8 ;  /* 0x030030080a3f75b2 */ /* 0x0000220008000100 */
[----:B------:R0:W0:Y:S01]  /*0340*/  SYNCS.EXCH.64 URZ, [UR10+0x30018], UR4 ;  /* 0x030018040a3f75b2 */ /* 0x0000220008000100 */
[----:B------:R0:W0:Y:S01]  /*0350*/  SYNCS.EXCH.64 URZ, [UR10+0x30038], UR8 ;  /* 0x030038080a3f75b2 */ /* 0x0000220008000100 */
[----:B------:R-:W-:Y:S01]  /*0360*/  NOP ;  /* 0x0000000000007918 */ /* 0x000fe20000000000 */
.L_x_2:
[----:B0-----:R-:W-:Y:S01]  /*0370*/  ULDC.64 UR4, c[0x0][0x598] ;  /* 0x0001660000047ab9 */ /* 0x001fe20000000a00 */
[----:B------:R-:W-:Y:S01]  /*0380*/  NOP ;  /* 0x0000000000007918 */ /* 0x000fe20000000000 */
[----:B------:R-:W-:Y:S01]  /*0390*/  ISETP.NE.U32.AND P0, PT, RZ, UR4, PT ;  /* 0x00000004ff007c0c */ /* 0x000fe2000bf05070 */
[----:B------:R-:W-:Y:S01]  /*03a0*/  NOP ;  /* 0x0000000000007918 */ /* 0x000fe20000000000 */
[----:B------:R-:W-:Y:S01]  /*03b0*/  ULDC.64 UR20, c[0x0][0x208] ;  /* 0x0000820000147ab9 */ /* 0x000fe20000000a00 */
[----:B-1234-:R-:W-:Y:S01]  /*03c0*/  BAR.SYNC.DEFER_BLOCKING 0x0 ;  /* 0x0000000000007b1d */ /* 0x01efe20000010000 */
[----:B------:R-:W-:-:S13]  /*03d0*/  ISETP.NE.AND.EX P0, PT, RZ, UR5, PT, P0 ;  /* 0x00000005ff007c0c */ /* 0x000fda000bf05300 */
[----:B------:R-:W-:Y:S05]  /*03e0*/  @!P0 BRA `(.L_x_3) ;  /* 0x0000000000208947 */ /* 0x000fea0003800000 */
[----:B------:R-:W0:Y:S02]  /*03f0*/  LDC.64 R2, c[0x0][0x598] ;  /* 0x00016600ff027b82 */ /* 0x000e240000000a00 */
[----:B0-----:R-:W2:Y:S02]  /*0400*/  LDG.E.64 R2, desc[UR20][R2.64] ;  /* 0x0000001402027981 */ /* 0x001ea4000c1e1b00 */
[----:B--2---:R-:W-:-:S04]  /*0410*/  ISETP.NE.U32.AND P0, PT, R2, RZ, PT ;  /* 0x000000ff0200720c */ /* 0x004fc80003f05070 */
[----:B------:R-:W-:-:S13]  /*0420*/  ISETP.NE.AND.EX P0, PT, R3, RZ, PT, P0 ;  /* 0x000000ff0300720c */ /* 0x000fda0003f05300 */
[----:B------:R-:W-:Y:S05]  /*0430*/  @!P0 BRA `(.L_x_3) ;  /* 0x00000000000c8947 */ /* 0x000fea0003800000 */
[----:B------:R-:W2:Y:S02]  /*0440*/  LD.E R2, desc[UR20][R2.64] ;  /* 0x0000001402027980 */ /* 0x000ea4000c101900 */
[----:B--2---:R-:W-:Y:S01]  /*0450*/  R2UR UR11, R2 ;  /* 0x00000000020b72ca */ /* 0x004fe200000e0000 */
[----:B------:R-:W-:-:S14]  /*0460*/  BRA `(.L_x_4) ;  /* 0x0000000000247947 */ /* 0x000fdc0003800000 */
.L_x_3:
[----:B------:R-:W-:Y:S02]  /*0470*/  ULDC.64 UR4, c[0x0][0x588] ;  /* 0x0001620000047ab9 */ /* 0x000fe40000000a00 */
[----:B------:R-:W-:-:S04]  /*0480*/  ISETP.NE.U32.AND P0, PT, RZ, UR4, PT ;  /* 0x00000004ff007c0c */ /* 0x000fc8000bf05070 */
[----:B------:R-:W-:-:S13]  /*0490*/  ISETP.NE.AND.EX P0, PT, RZ, UR5, PT, P0 ;  /* 0x00000005ff007c0c */ /* 0x000fda000bf05300 */
[----:B------:R-:W-:Y:S05]  /*04a0*/  @!P0 BRA `(.L_x_5) ;  /* 0x0000000000108947 */ /* 0x000fea0003800000 */
[----:B------:R-:W0:Y:S02]  /*04b0*/  LDC.64 R2, c[0x0][0x588] ;  /* 0x00016200ff027b82 */ /* 0x000e240000000a00 */
[----:B0-----:R-:W2:Y:S02]  /*04c0*/  LDG.E R2, desc[UR20][R2.64] ;  /* 0x0000001402027981 */ /* 0x001ea4000c1e1900 */
[----:B--2---:R-:W-:Y:S01]  /*04d0*/  R2UR UR11, R2 ;  /* 0x00000000020b72ca */ /* 0x004fe200000e0000 */
[----:B------:R-:W-:-:S14]  /*04e0*/  BRA `(.L_x_4) ;  /* 0x0000000000047947 */ /* 0x000fdc0003800000 */
.L_x_5:
[----:B------:R-:W-:-:S05]  /*04f0*/  ULDC UR11, c[0x0][0x580] ;  /* 0x00016000000b7ab9 */ /* 0x000fca0000000800 */
.L_x_4:
[----:B------:R-:W-:Y:S02]  /*0500*/  ULDC.64 UR4, c[0x0][0x5a0] ;  /* 0x0001680000047ab9 */ /* 0x000fe40000000a00 */
[----:B------:R-:W-:-:S04]  /*0510*/  ISETP.NE.U32.AND P0, PT, RZ, UR4, PT ;  /* 0x00000004ff007c0c */ /* 0x000fc8000bf05070 */
        /* <DEDUP_REMOVED lines=10> */
.L_x_6:
        /* <DEDUP_REMOVED lines=8> */
.L_x_8:
[----:B------:R-:W-:-:S05]  /*0640*/  ULDC UR22, c[0x0][0x584] ;  /* 0x0001610000167ab9 */ /* 0x000fca0000000800 */
.L_x_7:
[----:B------:R-:W-:Y:S01]  /*0650*/  ULDC UR4, c[0x0][0x3c4] ;  /* 0x0000f10000047ab9 */ /* 0x000fe20000000800 */
[----:B------:R-:W-:Y:S01]  /*0660*/  ISETP.NE.AND P0, PT, RZ, UR12, PT ;  /* 0x0000000cff007c0c */ /* 0x000fe2000bf05270 */
[----:B------:R-:W-:Y:S01]  /*0670*/  UIADD3 UR4, UR4, 0x3f, URZ ;  /* 0x0000003f04047890 */ /* 0x000fe2000fffe03f */
[----:B------:R-:W-:-:S03]  /*0680*/  ULDC.64 UR32, c[0x0][0x3c8] ;  /* 0x0000f20000207ab9 */ /* 0x000fc60000000a00 */
[----:B------:R-:W-:-:S04]  /*0690*/  USHF.R.S32.HI UR5, URZ, 0x1f, UR4 ;  /* 0x0000001f3f057899 */ /* 0x000fc80008011404 */
[----:B------:R-:W-:-:S04]  /*06a0*/  ULEA.HI UR4, UR5, UR4, URZ, 0x6 ;  /* 0x0000000405047291 */ /* 0x000fc8000f8f303f */
[----:B------:R-:W-:-:S04]  /*06b0*/  USHF.R.S32.HI UR4, URZ, 0x6, UR4 ;  /* 0x000000063f047899 */ /* 0x000fc80008011404 */
[----:B------:R-:W-:-:S04]  /*06c0*/  UIMAD UR5, UR4, UR32, URZ ;  /* 0x00000020040572a4 */ /* 0x000fc8000f8e023f */
[----:B------:R-:W-:Y:S01]  /*06d0*/  UIMAD UR5, UR5, UR33, URZ ;  /* 0x00000021050572a4 */ /* 0x000fe2000f8e023f */
[----:B------:R-:W-:Y:S11]  /*06e0*/  @!P0 BRA `(.L_x_9) ;  /* 0x0000015800508947 */ /* 0x000ff60003800000 */
[----:B------:R-:W-:-:S06]  /*06f0*/  UISETP.NE.AND UP0, UPT, UR12, 0x1, UPT ;  /* 0x000000010c00788c */ /* 0x000fcc000bf05270 */
[----:B------:R-:W-:-:S13]  /*0700*/  PLOP3.LUT P0, PT, PT, PT, UP0, 0x80, 0x0 ;  /* 0x000000000000781c */ /* 0x000fda0003f0f008 */
[----:B------:R-:W-:Y:S05]  /*0710*/  @P0 EXIT ;  /* 0x000000000000094d */ /* 0x000fea0003800000 */
[----:B------:R0:W-:Y:S01]  /*0720*/  STL [R1], RZ ;  /* 0x000000ff01007387 */ /* 0x0001e20000100800 */
[----:B------:R-:W-:Y:S01]  /*0730*/  UISETP.GE.AND UP0, UPT, UR5, 0x1, UPT ;  /* 0x000000010500788c */ /* 0x000fe2000bf06270 */
[----:B------:R-:W-:Y:S01]  /*0740*/  CS2R R86, SRZ ;  /* 0x0000000000567805 */ /* 0x000fe2000001ff00 */
[----:B------:R-:W-:Y:S01]  /*0750*/  UMOV UR4, URZ ;  /* 0x0000003f00047c82 */ /* 0x000fe20008000000 */
[----:B------:R0:W-:Y:S01]  /*0760*/  STL [R1+0x4], RZ ;  /* 0x000004ff01007387 */ /* 0x0001e20000100800 */
[----:B------:R-:W-:Y:S02]  /*0770*/  CS2R R152, SRZ ;  /* 0x0000000000987805 */ /* 0x000fe4000001ff00 */
[----:B------:R-:W-:Y:S02]  /*0780*/  CS2R R154, SRZ ;  /* 0x00000000009a7805 */ /* 0x000fe4000001ff00 */
[----:B------:R-:W-:Y:S01]  /*0790*/  PLOP3.LUT P0, PT, PT, PT, UP0, 0x80, 0x0 ;  /* 0x000000000000781c */ /* 0x000fe20003f0f008 */
[----:B------:R0:W-:Y:S01]  /*07a0*/  STL [R1+0x8], RZ ;  /* 0x000008ff01007387 */ /* 0x0001e20000100800 */
[----:B------:R-:W-:-:S02]  /*07b0*/  CS2R R156, SRZ ;  /* 0x00000000009c7805 */ /* 0x000fc4000001ff00 */
[----:B------:R-:W-:Y:S02]  /*07c0*/  CS2R R158, SRZ ;  /* 0x00000000009e7805 */ /* 0x000fe4000001ff00 */
[----:B------:R-:W-:Y:S01]  /*07d0*/  CS2R R160, SRZ ;  /* 0x0000000000a07805 */ /* 0x000fe2000001ff00 */
[----:B------:R0:W-:Y:S01]  /*07e0*/  STL [R1+0xc], RZ ;  /* 0x00000cff01007387 */ /* 0x0001e20000100800 */
[----:B------:R-:W-:Y:S02]  /*07f0*/  CS2R R162, SRZ ;  /* 0x0000000000a27805 */ /* 0x000fe4000001ff00 */
[----:B------:R-:W-:Y:S02]  /*0800*/  CS2R R164, SRZ ;  /* 0x0000000000a47805 */ /* 0x000fe4000001ff00 */
[----:B------:R-:W-:Y:S01]  /*0810*/  CS2R R166, SRZ ;  /* 0x0000000000a67805 */ /* 0x000fe2000001ff00 */
        /* <DEDUP_REMOVED lines=116> */
[----:B------:R0:W-:Y:S04]  /*0f60*/  STL [R1+0x84], RZ ;  /* 0x000084ff01007387 */ /* 0x0001e80000100800 */
        /* <DEDUP_REMOVED lines=29> */
[----:B------:R0:W-:Y:S01]  /*1140*/  STL [R1+0xfc], RZ ;  /* 0x0000fcff01007387 */ /* 0x0001e20000100800 */
[----:B------:R-:W-:Y:S05]  /*1150*/  @!P0 BRA `(.L_x_10) ;  /* 0x0000002000dc8947 */ /* 0x000fea0003800000 */
[----:B------:R-:W-:-:S04]  /*1160*/  ULOP3.LUT UR4, UR6, 0x1, URZ, 0xfc, !UPT ;  /* 0x0000000106047892 */ /* 0x000fc8000f8efc3f */
[----:B------:R-:W-:-:S06]  /*1170*/  UISETP.NE.AND UP0, UPT, UR4, 0x3, UPT ;  /* 0x000000030400788c */ /* 0x000fcc000bf05270 */
[----:B------:R-:W-:-:S13]  /*1180*/  PLOP3.LUT P1, PT, PT, PT, UP0, 0x80, 0x0 ;  /* 0x000000000000781c */ /* 0x000fda0003f2f008 */
[----:B------:R-:W-:Y:S05]  /*1190*/  @!P1 BRA `(.L_x_11) ;  /* 0x0000000000049947 */ /* 0x000fea0003800000 */
[----:B------:R-:W-:Y:S01]  /*11a0*/  BPT.TRAP 0x1 ;  /* 0x000000040000795c */ /* 0x000fe20000300000 */
.L_x_11:
[----:B------:R-:W1:Y:S01]  /*11b0*/  S2UR UR7, SR_CgaCtaId ;  /* 0x00000000000779c3 */ /* 0x000e620000008800 */
[----:B------:R-:W-:Y:S01]  /*11c0*/  SHF.L.U32 R0, RZ, 0x1f, RZ ;  /* 0x0000001fff007819 */ /* 0x000fe200000006ff */
[----:B------:R-:W-:Y:S02]  /*11d0*/  UMOV UR4, 0x400 ;  /* 0x0000040000047882 */ /* 0x000fe40000000000 */
[----:B-1----:R-:W-:-:S12]  /*11e0*/  ULEA UR4, UR7, UR4, 0x18 ;  /* 0x0000000407047291 */ /* 0x002fd8000f8ec03f */
.L_x_12:
[----:B-1----:R-:W-:-:S04]  /*11f0*/  IMAD.U32 R3, RZ, RZ, UR4 ;  /* 0x00000004ff037e24 */ /* 0x002fc8000f8e00ff */
[----:B------:R1:W2:Y:S03]  /*1200*/  SYNCS.PHASECHK.TRANS64.TRYWAIT P1, [R3+URZ+0x30000], R0 ;  /* 0x03000000030075a7 */ /* 0x0002a6000802017f */
[----:B--2---:R-:W-:Y:S05]  /*1210*/  @!P1 NANOSLEEP.SYNCS 0x989680 ;  /* 0x009896800000995d */ /* 0x004fea0003900000 */
[----:B------:R-:W2:Y:S02]  /*1220*/  @!P1 SYNCS.PHASECHK.TRANS64 P1, [R3+URZ+0x30000], R0 ;  /* 0x03000000030095a7 */ /* 0x000ea4000802007f */
[----:B--2---:R-:W-:Y:S05]  /*1230*/  @!P1 BRA `(.L_x_12) ;  /* 0xfffffffc00ec9947 */ /* 0x004fea000383ffff */
[----:B------:R-:W-:Y:S01]  /*1240*/  UIADD3 UR7, UR4, 0x20000, URZ ;  /* 0x0002000004077890 */ /* 0x000fe2000fffe03f */
[----:B------:R-:W-:Y:S01]  /*1250*/  WARPGROUP.ARRIVE ;  /* 0x00000000000079c5 */ /* 0x000fe20000000000 */
[----:B------:R-:W-:Y:S02]  /*1260*/  USHF.R.U32.HI UR4, URZ, 0x4, UR4 ;  /* 0x000000043f047899 */ /* 0x000fe40008011604 */
[----:B------:R-:W-:Y:S02]  /*1270*/  USHF.R.U32.HI UR7, URZ, 0x4, UR7 ;  /* 0x000000043f077899 */ /* 0x000fe40008011607 */
[----:B------:R-:W-:Y:S02]  /*1280*/  ULOP3.LUT UR4, UR4, 0x3fff, URZ, 0xc0, !UPT ;  /* 0x00003fff04047892 */ /* 0x000fe4000f8ec03f */
[----:B------:R-:W-:Y:S02]  /*1290*/  ULOP3.LUT UR7, UR7, 0x3fff, URZ, 0xc0, !UPT ;  /* 0x00003fff07077892 */ /* 0x000fe4000f8ec03f */
[----:B------:R-:W-:-:S02]  /*12a0*/  ULOP3.LUT UR4, UR4, 0x10000, URZ, 0xfc, !UPT ;  /* 0x0001000004047892 */ /* 0x000fc4000f8efc3f */
[----:B------:R-:W-:Y:S01]  /*12b0*/  ULOP3.LUT UR8, UR7, 0x2000000, URZ, 0xfc, !UPT ;  /* 0x0200000007087892 */ /* 0x000fe2000f8efc3f */
[----:B------:R-:W-:Y:S01]  /*12c0*/  UMOV UR13, 0x40000040 ;  /* 0x40000040000d7882 */ /* 0x000fe20000000000 */
[----:B------:R-:W-:-:S03]  /*12d0*/  UMOV UR15, 0x40000040 ;  /* 0x40000040000f7882 */ /* 0x000fc60000000000 */
[----:B------:R-:W-:Y:S02]  /*12e0*/  UMOV UR12, UR4 ;  /* 0x00000004000c7c82 */ /* 0x000fe40008000000 */
[----:B------:R-:W-:Y:S02]  /*12f0*/  UMOV UR14, UR8 ;  /* 0x00000008000e7c82 */ /* 0x000fe40008000000 */
[----:B------:R-:W-:Y:S01]  /*1300*/  HGMMA.64x128x16.F32.BF16 R68, gdesc[UR12].tnspB, RZ, !UPT, gsb0 ;  /* 0x41e000000c4479f0 */ /* 0x000fe2000c0018ff */
[----:B------:R-:W-:Y:S01]  /*1310*/  UIADD3 UR12, UR4, 0x200, URZ ;  /* 0x00000200040c7890 */ /* 0x000fe2000fffe03f */
[----:B------:R-:W-:Y:S01]  /*1320*/  UMOV UR13, 0x40000040 ;  /* 0x40000040000d7882 */ /* 0x000fe20000000000 */
[----:B------:R-:W-:Y:S02]  /*1330*/  WARPGROUP.DEPBAR.LE gsb0, 0x0 ;  /* 0x00008000000079c5 */ /* 0x000fe40000010000 */
[----:B------:R-:W-:Y:S01]  /*1340*/  WARPGROUP.ARRIVE ;  /* 0x00000000000079c5 */ /* 0x000fe20000000000 */
[----:B------:R-:W-:Y:S01]  /*1350*/  IMAD.MOV.U32 R44, RZ, RZ, R88 ;  /* 0x000000ffff2c7224 */ /* 0x000fe200078e0058 */
[----:B------:R-:W-:Y:S01]  /*1360*/  MOV R43, R89 ;  /* 0x00000059002b7202 */ /* 0x000fe20000000f00 */
[----:B------:R-:W-:Y:S01]  /*1370*/  IMAD.MOV.U32 R42, RZ, RZ, R90 ;  /* 0x000000ffff2a7224 */ /* 0x000fe200078e005a */
[----:B------:R-:W-:Y:S01]  /*1380*/  MOV R37, R95 ;  /* 0x0000005f00257202 */ /* 0x000fe20000000f00 */
[----:B------:R-:W-:-:S02]  /*1390*/  IMAD.MOV.U32 R41, RZ, RZ, R91 ;  /* 0x000000ffff297224 */ /* 0x000fc400078e005b */
[----:B------:R-:W-:Y:S01]  /*13a0*/  HGMMA.64x128x16.F32.BF16 R152, gdesc[UR12].tnspB, RZ, !UPT, gsb0 ;  /* 0x41e000000c9879f0 */ /* 0x000fe2000c0018ff */
[----:B------:R-:W-:Y:S01]  /*13b0*/  UIADD3 UR12, UR4, 0x400, URZ ;  /* 0x00000400040c7890 */ /* 0x000fe2000fffe03f */
[----:B------:R-:W-:Y:S01]  /*13c0*/  IMAD.MOV.U32 R40, RZ, RZ, R92 ;  /* 0x000000ffff287224 */ /* 0x000fe200078e005c */
[----:B------:R-:W-:Y:S01]  /*13d0*/  MOV R31, R101 ;  /* 0x00000065001f7202 */ /* 0x000fe20000000f00 */
        /* <DEDUP_REMOVED lines=9> */
[----:B-1----:R-:W-:Y:S01]  /*1470*/  MOV R0, R131 ;  /* 0x0000008300007202 */ /* 0x002fe20000000f00 */
[----:B------:R-:W-:Y:S01]  /*1480*/  IMAD.MOV.U32 R33, RZ, RZ, R99 ;  /* 0x000000ffff217224 */ /* 0x000fe200078e0063 */
[----:B------:R-:W-:Y:S01]  /*1490*/  UMOV UR13, 0x40000040 ;  /* 0x40000040000d7882 */ /* 0x000fe20000000000 */
        /* <DEDUP_REMOVED lines=10> */
[----:B------:R-:W-:-:S02]  /*1540*/  IMAD.MOV.U32 R26, RZ, RZ, R106 ;  /* 0x000000ffff1a7224 */ /* 0x000fc400078e006a */
[----:B------:R-:W-:Y:S02]  /*1550*/  IMAD.MOV.U32 R24, RZ, RZ, R108 ;  /* 0x000000ffff187224 */ /* 0x000fe400078e006c */
[----:B------:R-:W-:Y:S02]  /*1560*/  IMAD.MOV.U32 R23, RZ, RZ, R109 ;  /* 0x000000ffff177224 */ /* 0x000fe400078e006d */
[----:B------:R-:W-:Y:S02]  /*1570*/  IMAD.MOV.U32 R22, RZ, RZ, R110 ;  /* 0x000000ffff167224 */ /* 0x000fe400078e006e */
[----:B------:R-:W-:Y:S01]  /*1580*/  IMAD.MOV.U32 R21, RZ, RZ, R111 ;  /* 0x000000ffff157224 */ /* 0x000fe200078e006f */
[----:B------:R-:W-:Y:S01]  /*1590*/  MOV R229, R23 ;  /* 0x0000001700e57202 */ /* 0x000fe20000000f00 */
[----:B------:R-:W-:Y:S02]  /*15a0*/  IMAD.MOV.U32 R20, RZ, RZ, R112 ;  /* 0x000000ffff147224 */ /* 0x000fe400078e0070 */
[----:B------:R-:W-:-:S02]  /*15b0*/  IMAD.MOV.U32 R18, RZ, RZ, R114 ;  /* 0x000000ffff127224 */ /* 0x000fc400078e0072 */
[----:B------:R-:W-:Y:S02]  /*15c0*/  IMAD.MOV.U32 R17, RZ, RZ, R115 ;  /* 0x000000ffff117224 */ /* 0x000fe400078e0073 */
[----:B------:R-:W-:Y:S02]  /*15d0*/  IMAD.MOV.U32 R16, RZ, RZ, R116 ;  /* 0x000000ffff107224 */ /* 0x000fe400078e0074 */
[----:B------:R-:W-:Y:S01]  /*15e0*/  IMAD.MOV.U32 R15, RZ, RZ, R117 ;  /* 0x000000ffff0f7224 */ /* 0x000fe200078e0075 */
[----:B------:R-:W-:Y:S01]  /*15f0*/  MOV R235, R17 ;  /* 0x0000001100eb7202 */ /* 0x000fe20000000f00 */
[----:B------:R-:W-:Y:S02]  /*1600*/  IMAD.MOV.U32 R14, RZ, RZ, R118 ;  /* 0x000000ffff0e7224 */ /* 0x000fe400078e0076 */
[----:B------:R-:W-:Y:S02]  /*1610*/  IMAD.MOV.U32 R12, RZ, RZ, R120 ;  /* 0x000000ffff0c7224 */ /* 0x000fe400078e0078 */
[----:B------:R-:W-:-:S02]  /*1620*/  IMAD.MOV.U32 R11, RZ, RZ, R121 ;  /* 0x000000ffff0b7224 */ /* 0x000fc400078e0079 */
[----:B------:R-:W-:Y:S02]  /*1630*/  IMAD.MOV.U32 R10, RZ, RZ, R122 ;  /* 0x000000ffff0a7224 */ /* 0x000fe400078e007a */
[----:B------:R-:W-:Y:S01]  /*1640*/  IMAD.MOV.U32 R9, RZ, RZ, R123 ;  /* 0x000000ffff097224 */ /* 0x000fe200078e007b */
[----:B------:R-:W-:Y:S01]  /*1650*/  MOV R241, R11 ;  /* 0x0000000b00f17202 */ /* 0x000fe20000000f00 */
[----:B------:R-:W-:Y:S02]  /*1660*/  IMAD.MOV.U32 R8, RZ, RZ, R124 ;  /* 0x000000ffff087224 */ /* 0x000fe400078e007c */
[----:B------:R-:W-:Y:S02]  /*1670*/  IMAD.MOV.U32 R6, RZ, RZ, R126 ;  /* 0x000000ffff067224 */ /* 0x000fe400078e007e */
[----:B------:R-:W-:Y:S02]  /*1680*/  IMAD.MOV.U32 R5, RZ, RZ, R127 ;  /* 0x000000ffff057224 */ /* 0x000fe400078e007f */
[----:B------:R-:W-:-:S02]  /*1690*/  IMAD.MOV.U32 R4, RZ, RZ, R128 ;  /* 0x000000ffff047224 */ /* 0x000fc400078e0080 */
[----:B------:R-:W-:Y:S01]  /*16a0*/  IMAD.MOV.U32 R3, RZ, RZ, R129 ;  /* 0x000000ffff037224 */ /* 0x000fe200078e0081 */
[----:B------:R-:W-:Y:S01]  /*16b0*/  MOV R247, R5 ;  /* 0x0000000500f77202 */ /* 0x000fe20000000f00 */
[----:B------:R-:W-:Y:S02]  /*16c0*/  IMAD.MOV.U32 R2, RZ, RZ, R130 ;  /* 0x000000ffff027224 */ /* 0x000fe400078e0082 */
[----:B------:R-:W-:Y:S02]  /*16d0*/  IMAD.MOV.U32 R64, RZ, RZ, R68 ;  /* 0x000000ffff407224 */ /* 0x000fe400078e0044 */
[----:B------:R-:W-:Y:S02]  /*16e0*/  IMAD.MOV.U32 R63, RZ, RZ, R69 ;  /* 0x000000ffff3f7224 */ /* 0x000fe400078e0045 */
[----:B------:R-:W-:Y:S02]  /*16f0*/  IMAD.MOV.U32 R62, RZ, RZ, R70 ;  /* 0x000000ffff3e7224 */ /* 0x000fe400078e0046 */
[----:B------:R-:W-:-:S02]  /*1700*/  IMAD.MOV.U32 R60, RZ, RZ, R72 ;  /* 0x000000ffff3c7224 */ /* 0x000fc400078e0048 */
[----:B------:R-:W-:Y:S02]  /*1710*/  IMAD.MOV.U32 R59, RZ, RZ, R73 ;  /* 0x000000ffff3b7224 */ /* 0x000fe400078e0049 */
        /* <DEDUP_REMOVED lines=27> */
[----:B------:R-:W-:Y:S01]  /*18d0*/  IMAD.MOV.U32 R234, RZ, RZ, R18 ;  /* 0x000000ffffea7224 */ /* 0x000fe200078e0012 */
[----:B------:R-:W-:Y:S02]  /*18e0*/  WARPGROUP.DEPBAR.LE gsb0, 0x0 ;  /* 0x00008000000079c5 */ /* 0x000fe40000010000 */
[----:B------:R-:W-:Y:S01]  /*18f0*/  WARPGROUP.ARRIVE ;  /* 0x00000000000079c5 */ /* 0x000fe20000000000 */
[----:B------:R1:W-:Y:S01]  /*1900*/  STL.64 [R1+0x2d8], R214 ;  /* 0x0002d8d601007387 */ /* 0x0003e20000100a00 */
[----:B------:R-:W-:-:S02]  /*1910*/  IMAD.MOV.U32 R236, RZ, RZ, R16 ;  /* 0x000000ffffec7224 */ /* 0x000fc400078e0010 */
[----:B------:R-:W-:Y:S01]  /*1920*/  IMAD.MOV.U32 R237, RZ, RZ, R15 ;  /* 0x000000ffffed7224 */ /* 0x000fe200078e000f */
[----:B------:R2:W-:Y:S01]  /*1930*/  STL.64 [R1+0x2d0], R212 ;  /* 0x0002d0d401007387 */ /* 0x0005e20000100a00 */
[----:B------:R-:W-:Y:S01]  /*1940*/  HGMMA.64x128x16.F32.BF16 R88, gdesc[UR12].tnspB, RZ, !UPT, gsb0 ;  /* 0x41e000000c5879f0 */ /* 0x000fe2000c0018ff */
[----:B------:R-:W-:Y:S01]  /*1950*/  UIADD3 UR12, UR4, 0x600, URZ ;  /* 0x00000600040c7890 */ /* 0x000fe2000fffe03f */
[----:B------:R-:W-:Y:S01]  /*1960*/  IMAD.MOV.U32 R238, RZ, RZ, R14 ;  /* 0x000000ffffee7224 */ /* 0x000fe200078e000e */
[----:B------:R3:W-:Y:S01]  /*1970*/  STL.64 [R1+0x2c8], R210 ;  /* 0x0002c8d201007387 */ /* 0x0007e20000100a00 */
[----:B------:R-:W-:Y:S01]  /*1980*/  UMOV UR13, 0x40000040 ;  /* 0x40000040000d7882 */ /* 0x000fe20000000000 */
[----:B------:R-:W-:Y:S02]  /*1990*/  IMAD.MOV.U32 R239, RZ, RZ, R13 ;  /* 0x000000ffffef7224 */ /* 0x000fe400078e000d */
[----:B------:R4:W-:Y:S01]  /*19a0*/  STL.64 [R1+0x2c0], R208 ;  /* 0x0002c0d001007387 */ /* 0x0009e20000100a00 */
[----:B-1----:R-:W-:-:S02]  /*19b0*/  IMAD.MOV.U32 R214, RZ, RZ, R38 ;  /* 0x000000ffffd67224 */ /* 0x002fc400078e0026 */
[----:B------:R-:W-:Y:S01]  /*19c0*/  IMAD.MOV.U32 R215, RZ, RZ, R37 ;  /* 0x000000ffffd77224 */ /* 0x000fe200078e0025 */
[----:B------:R1:W-:Y:S01]  /*19d0*/  STL.64 [R1+0x2b8], R206 ;  /* 0x0002b8ce01007387 */ /* 0x0003e20000100a00 */
[----:B--2---:R-:W-:Y:S02]  /*19e0*/  IMAD.MOV.U32 R212, RZ, RZ, R40 ;  /* 0x000000ffffd47224 */ /* 0x004fe400078e0028 */
[----:B------:R-:W-:Y:S01]  /*19f0*/  IMAD.MOV.U32 R213, RZ, RZ, R39 ;  /* 0x000000ffffd57224 */ /* 0x000fe200078e0027 */
[----:B------:R2:W-:Y:S01]  /*1a00*/  STL.64 [R1+0x2b0], R204 ;  /* 0x0002b0cc01007387 */ /* 0x0005e20000100a00 */
[----:B---3--:R-:W-:Y:S01]  /*1a10*/  IMAD.MOV.U32 R210, RZ, RZ, R42 ;  /* 0x000000ffffd27224 */ /* 0x008fe200078e002a */
[----:B------:R-:W-:Y:S01]  /*1a20*/  MOV R211, R41 ;  /* 0x0000002900d37202 */ /* 0x000fe20000000f00 */
[----:B------:R-:W-:Y:S01]  /*1a30*/  IMAD.MOV.U32 R240, RZ, RZ, R12 ;  /* 0x000000fffff07224 */ /* 0x000fe200078e000c */
[----:B------:R3:W-:Y:S01]  /*1a40*/  STL.64 [R1+0x2a8], R202 ;  /* 0x0002a8ca01007387 */ /* 0x0007e20000100a00 */
[----:B----4-:R-:W-:-:S02]  /*1a50*/  IMAD.MOV.U32 R208, RZ, RZ, R44 ;  /* 0x000000ffffd07224 */ /* 0x010fc400078e002c */
[----:B------:R-:W-:Y:S01]  /*1a60*/  IMAD.MOV.U32 R209, RZ, RZ, R43 ;  /* 0x000000ffffd17224 */ /* 0x000fe200078e002b */
[----:B------:R4:W-:Y:S01]  /*1a70*/  STL.64 [R1+0x2a0], R200 ;  /* 0x0002a0c801007387 */ /* 0x0009e20000100a00 */
[----:B-1----:R-:W-:Y:S02]  /*1a80*/  IMAD.MOV.U32 R206, RZ, RZ, R46 ;  /* 0x000000ffffce7224 */ /* 0x002fe400078e002e */
[----:B------:R-:W-:Y:S01]  /*1a90*/  IMAD.MOV.U32 R207, RZ, RZ, R45 ;  /* 0x000000ffffcf7224 */ /* 0x000fe200078e002d */
[----:B------:R1:W-:Y:S01]  /*1aa0*/  STL.64 [R1+0x298], R198 ;  /* 0x000298c601007387 */ /* 0x0003e20000100a00 */
[----:B--2---:R-:W-:Y:S01]  /*1ab0*/  IMAD.MOV.U32 R204, RZ, RZ, R48 ;  /* 0x000000ffffcc7224 */ /* 0x004fe200078e0030 */
[----:B------:R-:W-:Y:S01]  /*1ac0*/  MOV R205, R47 ;  /* 0x0000002f00cd7202 */ /* 0x000fe20000000f00 */
[----:B------:R-:W-:Y:S01]  /*1ad0*/  IMAD.MOV.U32 R242, RZ, RZ, R10 ;  /* 0x000000fffff27224 */ /* 0x000fe200078e000a */
[----:B------:R2:W-:Y:S01]  /*1ae0*/  STL.64 [R1+0x290], R196 ;  /* 0x000290c401007387 */ /* 0x0005e20000100a00 */
[----:B---3--:R-:W-:-:S02]  /*1af0*/  IMAD.MOV.U32 R202, RZ, RZ, R50 ;  /* 0x000000ffffca7224 */ /* 0x008fc400078e0032 */
[----:B------:R-:W-:Y:S01]  /*1b00*/  IMAD.MOV.U32 R203, RZ, RZ, R49 ;  /* 0x000000ffffcb7224 */ /* 0x000fe200078e0031 */
[----:B------:R3:W-:Y:S01]  /*1b10*/  STL.64 [R1+0x288], R194 ;  /* 0x000288c201007387 */ /* 0x0007e20000100a00 */
[----:B----4-:R-:W-:Y:S02]  /*1b20*/  IMAD.MOV.U32 R200, RZ, RZ, R52 ;  /* 0x000000ffffc87224 */ /* 0x010fe400078e0034 */
[----:B------:R-:W-:Y:S01]  /*1b30*/  IMAD.MOV.U32 R201, RZ, RZ, R51 ;  /* 0x000000ffffc97224 */ /* 0x000fe200078e0033 */
[----:B------:R4:W-:Y:S01]  /*1b40*/  STL.64 [R1+0x280], R192 ;  /* 0x000280c001007387 */ /* 0x0009e20000100a00 */
[----:B-1----:R-:W-:Y:S01]  /*1b50*/  IMAD.MOV.U32 R198, RZ, RZ, R54 ;  /* 0x000000ffffc67224 */ /* 0x002fe200078e0036 */
[----:B------:R-:W-:Y:S01]  /*1b60*/  MOV R199, R53 ;  /* 0x0000003500c77202 */ /* 0x000fe20000000f00 */
[----:B------:R-:W-:Y:S01]  /*1b70*/  IMAD.MOV.U32 R243, RZ, RZ, R9 ;  /* 0x000000fffff37224 */ /* 0x000fe200078e0009 */
[----:B------:R1:W-:Y:S01]  /*1b80*/  STL.64 [R1+0x278], R190 ;  /* 0x000278be01007387 */ /* 0x0003e20000100a00 */
[----:B--2---:R-:W-:-:S02]  /*1b90*/  IMAD.MOV.U32 R196, RZ, RZ, R56 ;  /* 0x000000ffffc47224 */ /* 0x004fc400078e0038 */
[----:B------:R-:W-:Y:S01]  /*1ba0*/  IMAD.MOV.U32 R197, RZ, RZ, R55 ;  /* 0x000000ffffc57224 */ /* 0x000fe200078e0037 */
[----:B------:R2:W-:Y:S01]  /*1bb0*/  STL.64 [R1+0x270], R188 ;  /* 0x000270bc01007387 */ /* 0x0005e20000100a00 */
[----:B---3--:R-:W-:Y:S02]  /*1bc0*/  IMAD.MOV.U32 R194, RZ, RZ, R58 ;  /* 0x000000ffffc27224 */ /* 0x008fe400078e003a */
[----:B------:R-:W-:Y:S01]  /*1bd0*/  IMAD.MOV.U32 R195, RZ, RZ, R57 ;  /* 0x000000ffffc37224 */ /* 0x000fe200078e0039 */
[----:B----4-:R-:W-:Y:S01]  /*1be0*/  MOV R193, R59 ;  /* 0x0000003b00c17202 */ /* 0x010fe20000000f00 */
[----:B------:R-:W-:Y:S02]  /*1bf0*/  IMAD.MOV.U32 R192, RZ, RZ, R60 ;  /* 0x000000ffffc07224 */ /* 0x000fe400078e003c */
[----:B------:R-:W-:Y:S02]  /*1c00*/  IMAD.MOV.U32 R244, RZ, RZ, R8 ;  /* 0x000000fffff47224 */ /* 0x000fe400078e0008 */
[----:B-1----:R-:W-:-:S02]  /*1c10*/  IMAD.MOV.U32 R190, RZ, RZ, R62 ;  /* 0x000000ffffbe7224 */ /* 0x002fc400078e003e */
[----:B------:R-:W-:Y:S02]  /*1c20*/  IMAD.MOV.U32 R191, RZ, RZ, R61 ;  /* 0x000000ffffbf7224 */ /* 0x000fe400078e003d */
[----:B--2---:R-:W-:Y:S02]  /*1c30*/  IMAD.MOV.U32 R188, RZ, RZ, R64 ;  /* 0x000000ffffbc7224 */ /* 0x004fe400078e0040 */
[----:B------:R-:W-:Y:S02]  /*1c40*/  IMAD.MOV.U32 R189, RZ, RZ, R63 ;  /* 0x000000ffffbd7224 */ /* 0x000fe400078e003f */
[----:B------:R-:W-:Y:S02]  /*1c50*/  IMAD.MOV.U32 R245, RZ, RZ, R7 ;  /* 0x000000fffff57224 */ /* 0x000fe400078e0007 */
[----:B------:R-:W-:Y:S02]  /*1c60*/  IMAD.MOV.U32 R246, RZ, RZ, R6 ;  /* 0x000000fffff67224 */ /* 0x000fe400078e0006 */
[----:B------:R-:W-:-:S02]  /*1c70*/  IMAD.MOV.U32 R248, RZ, RZ, R4 ;  /* 0x000000fffff87224 */ /* 0x000fc400078e0004 */
[----:B------:R-:W-:Y:S02]  /*1c80*/  IMAD.MOV.U32 R249, RZ, RZ, R3 ;  /* 0x000000fffff97224 */ /* 0x000fe400078e0003 */
[----:B------:R-:W-:Y:S02]  /*1c90*/  IMAD.MOV.U32 R250, RZ, RZ, R2 ;  /* 0x000000fffffa7224 */ /* 0x000fe400078e0002 */
[----:B------:R-:W-:Y:S01]  /*1ca0*/  IMAD.MOV.U32 R251, RZ, RZ, R0 ;  /* 0x000000fffffb7224 */ /* 0x000fe200078e0000 */
[----:B------:R-:W-:Y:S02]  /*1cb0*/  WARPGROUP.DEPBAR.LE gsb0, 0x0 ;  /* 0x00008000000079c5 */ /* 0x000fe40000010000 */
[----:B------:R-:W-:-:S06]  /*1cc0*/  WARPGROUP.ARRIVE ;  /* 0x00000000000079c5 */ /* 0x000fcc0000000000 */
[----:B------:R-:W-:Y:S01]  /*1cd0*/  HGMMA.64x128x16.F32.BF16 R24, gdesc[UR12].tnspB, RZ, !UPT, gsb0 ;  /* 0x41e000000c1879f0 */ /* 0x000fe2000c0018ff */
[----:B------:R-:W-:Y:S02]  /*1ce0*/  UIADD3 UR12, UR4, 0x2, URZ ;  /* 0x00000002040c7890 */ /* 0x000fe4000fffe03f */
[----:B------:R-:W-:Y:S01]  /*1cf0*/  UIADD3 UR14, UR8, 0x80, URZ ;  /* 0x00000080080e7890 */ /* 0x000fe2000fffe03f */
[----:B------:R-:W-:Y:S01]  /*1d00*/  UMOV UR13, 0x40000040 ;  /* 0x40000040000d7882 */ /* 0x000fe20000000000 */
[----:B------:R-:W-:Y:S01]  /*1d10*/  UMOV UR15, 0x40000040 ;  /* 0x40000040000f7882 */ /* 0x000fe20000000000 */
[----:B------:R-:W-:Y:S02]  /*1d20*/  WARPGROUP.DEPBAR.LE gsb0, 0x0 ;  /* 0x00008000000079c5 */ /* 0x000fe40000010000 */
[----:B------:R-:W-:-:S06]  /*1d30*/  WARPGROUP.ARRIVE ;  /* 0x00000000000079c5 */ /* 0x000fcc0000000000 */
[----:B------:R-:W-:Y:S03]  /*1d40*/  HGMMA.64x128x16.F32.BF16 R188, gdesc[UR12].tnspB, R188, gsb0 ;  /* 0x41e000000cbc79f0 */ /* 0x000fe600080018bc */
[----:B------:R-:W-:Y:S02]  /*1d50*/  WARPGROUP.DEPBAR.LE gsb0, 0x0 ;  /* 0x00008000000079c5 */ /* 0x000fe40000010000 */
[----:B------:R-:W-:Y:S04]  /*1d60*/  STL.64 [R1], R188 ;  /* 0x000000bc01007387 */ /* 0x000fe80000100a00 */
[----:B------:R-:W-:Y:S04]  /*1d70*/  STL.64 [R1+0x8], R190 ;  /* 0x000008be01007387 */ /* 0x000fe80000100a00 */
        /* <DEDUP_REMOVED lines=11> */
[----:B------:R1:W-:Y:S04]  /*1e30*/  STL.64 [R1+0x68], R214 ;  /* 0x000068d601007387 */ /* 0x0003e80000100a00 */
        /* <DEDUP_REMOVED lines=18> */
[----:B-1----:R-:W2:Y:S04]  /*1f60*/  LDL.LU.64 R214, [R1+0x2d8] ;  /* 0x0002d80001d67983 */ /* 0x002ea80000300a00 */
[----:B------:R-:W2:Y:S04]  /*1f70*/  LDL.LU.64 R212, [R1+0x2d0] ;  /* 0x0002d00001d47983 */ /* 0x000ea80000300a00 */
        /* <DEDUP_REMOVED lines=11> */
[----:B------:R-:W2:Y:S01]  /*2030*/  LDL.LU.64 R188, [R1+0x270] ;  /* 0x0002700001bc7983 */ /* 0x000ea20000300a00 */
[----:B------:R-:W-:Y:S01]  /*2040*/  UIADD3 UR12, UR4, 0x202, URZ ;  /* 0x00000202040c7890 */ /* 0x000fe2000fffe03f */
[----:B------:R-:W-:Y:S01]  /*2050*/  UMOV UR13, 0x40000040 ;  /* 0x40000040000d7882 */ /* 0x000fe20000000000 */
[----:B--2---:R-:W-:-:S07]  /*2060*/  WARPGROUP.ARRIVE ;  /* 0x00000000000079c5 */ /* 0x004fce0000000000 */
[----:B------:R-:W-:Y:S01]  /*2070*/  HGMMA.64x128x16.F32.BF16 R152, gdesc[UR12].tnspB, R152, gsb0 ;  /* 0x41e000000c9879f0 */ /* 0x000fe20008001898 */
[----:B------:R-:W-:Y:S02]  /*2080*/  UIADD3 UR12, UR4, 0x402, URZ ;  /* 0x00000402040c7890 */ /* 0x000fe4000fffe03f */
[----:B------:R-:W-:Y:S02]  /*2090*/  WARPGROUP.DEPBAR.LE gsb0, 0x0 ;  /* 0x00008000000079c5 */ /* 0x000fe40000010000 */
        /* <DEDUP_REMOVED lines=32> */
[----:B-1----:R-:W2:Y:S04]  /*22a0*/  LDL.LU.64 R152, [R1] ;  /* 0x0000000001987983 */ /* 0x002ea80000300a00 */
        /* <DEDUP_REMOVED lines=31> */
[----:B------:R-:W-:Y:S01]  /*24a0*/  WARPGROUP.ARRIVE ;  /* 0x00000000000079c5 */ /* 0x000fe20000000000 */
[----:B------:R-:W-:-:S05]  /*24b0*/  UMOV UR13, 0x40000040 ;  /* 0x40000040000d7882 */ /* 0x000fca0000000000 */
[----:B------:R-:W-:Y:S01]  /*24c0*/  HGMMA.64x128x16.F32.BF16 R88, gdesc[UR12].tnspB, R88, gsb0 ;  /* 0x41e000000c5879f0 */ /* 0x000fe20008001858 */
[----:B------:R-:W-:Y:S01]  /*24d0*/  UIADD3 UR12, UR4, 0x602, URZ ;  /* 0x00000602040c7890 */ /* 0x000fe2000fffe03f */
[----:B------:R-:W-:Y:S01]  /*24e0*/  UMOV UR13, 0x40000040 ;  /* 0x40000040000d7882 */ /* 0x000fe20000000000 */
[----:B------:R-:W-:Y:S02]  /*24f0*/  WARPGROUP.DEPBAR.LE gsb0, 0x0 ;  /* 0x00008000000079c5 */ /* 0x000fe40000010000 */
[----:B------:R-:W-:-:S07]  /*2500*/  WARPGROUP.ARRIVE ;  /* 0x00000000000079c5 */ /* 0x000fce0000000000 */
[----:B------:R-:W-:Y:S01]  /*2510*/  HGMMA.64x128x16.F32.BF16 R24, gdesc[UR12].tnspB, R24, gsb0 ;  /* 0x41e000000c1879f0 */ /* 0x000fe20008001818 */
[----:B------:R-:W-:Y:S02]  /*2520*/  UIADD3 UR12, UR4, 0x4, URZ ;  /* 0x00000004040c7890 */ /* 0x000fe4000fffe03f */
[----:B------:R-:W-:Y:S01]  /*2530*/  UIADD3 UR14, UR8, 0x100, URZ ;  /* 0x00000100080e7890 */ /* 0x000fe2000fffe03f */
[----:B------:R-:W-:Y:S01]  /*2540*/  UMOV UR13, 0x40000040 ;  /* 0x40000040000d7882 */ /* 0x000fe20000000000 */
[----:B------:R-:W-:Y:S01]  /*2550*/  UMOV UR15, 0x40000040 ;  /* 0x40000040000f7882 */ /* 0x000fe20000000000 */
[----:B------:R-:W-:Y:S02]  /*2560*/  WARPGROUP.DEPBAR.LE gsb0, 0x0 ;  /* 0x00008000000079c5 */ /* 0x000fe40000010000 */
[----:B--2---:R-:W-:-:S06]  /*2570*/  WARPGROUP.ARRIVE ;  /* 0x00000000000079c5 */ /* 0x004fcc0000000000 */
[----:B------:R-:W-:Y:S03]  /*2580*/  HGMMA.64x128x16.F32.BF16 R152, gdesc[UR12].tnspB, R152, gsb0 ;  /* 0x41e000000c9879f0 */ /* 0x000fe60008001898 */
[----:B------:R-:W-:Y:S02]  /*2590*/  WARPGROUP.DEPBAR.LE gsb0, 0x0 ;  /* 0x00008000000079c5 */ /* 0x000fe40000010000 */
[----:B------:R-:W-:Y:S01]  /*25a0*/  STL.64 [R1], R152 ;  /* 0x0000009801007387 */ /* 0x000fe20000100a00 */
[----:B------:R-:W-:Y:S01]  /*25b0*/  IMAD.MOV.U32 R2, RZ, RZ, R214 ;  /* 0x000000ffff027224 */ /* 0x000fe200078e00d6 */
[----:B------:R-:W-:Y:S01]  /*25c0*/  MOV R5, R211 ;  /* 0x000000d300057202 */ /* 0x000fe20000000f00 */
[----:B------:R-:W-:Y:S01]  /*25d0*/  IMAD.MOV.U32 R0, RZ, RZ, R215 ;  /* 0x000000ffff007224 */ /* 0x000fe200078e00d7 */
[----:B------:R1:W-:Y:S01]  /*25e0*/  STL.64 [R1+0x8], R154 ;  /* 0x0000089a01007387 */ /* 0x0003e20000100a00 */
[----:B------:R-:W-:Y:S01]  /*25f0*/  IMAD.MOV.U32 R4, RZ, RZ, R212 ;  /* 0x000000ffff047224 */ /* 0x000fe200078e00d4 */
[----:B------:R-:W-:Y:S01]  /*2600*/  MOV R11, R205 ;  /* 0x000000cd000b7202 */ /* 0x000fe20000000f00 */
[----:B------:R-:W-:Y:S01]  /*2610*/  IMAD.MOV.U32 R3, RZ, RZ, R213 ;  /* 0x000000ffff037224 */ /* 0x000fe200078e00d5 */
[----:B------:R-:W2:Y:S01]  /*2620*/  LDL.LU.64 R214, [R1+0x268] ;  /* 0x0002680001d67983 */ /* 0x000ea20000300a00 */
        /* <DEDUP_REMOVED lines=32> */
[----:B------:R-:W-:-:S02]  /*2830*/  IMAD.MOV.U32 R226, RZ, RZ, R190 ;  /* 0x000000ffffe27224 */ /* 0x000fc400078e00be */
[----:B------:R-:W-:Y:S01]  /*2840*/  IMAD.MOV.U32 R227, RZ, RZ, R191 ;  /* 0x000000ffffe37224 */ /* 0x000fe200078e00bf */
[----:B------:R-:W2:Y:S01]  /*2850*/  LDL.LU.64 R196, [R1+0x220] ;  /* 0x0002200001c47983 */ /* 0x000ea20000300a00 */
[----:B------:R-:W-:Y:S02]  /*2860*/  IMAD.MOV.U32 R224, RZ, RZ, R188 ;  /* 0x000000ffffe07224 */ /* 0x000fe400078e00bc */
[----:B------:R-:W-:Y:S01]  /*2870*/  IMAD.MOV.U32 R225, RZ, RZ, R189 ;  /* 0x000000ffffe17224 */ /* 0x000fe200078e00bd */
[----:B------:R-:W2:Y:S01]  /*2880*/  LDL.LU.64 R194, [R1+0x218] ;  /* 0x0002180001c27983 */ /* 0x000ea20000300a00 */
[----:B------:R-:W-:Y:S02]  /*2890*/  IMAD.MOV.U32 R222, RZ, RZ, R186 ;  /* 0x000000ffffde7224 */ /* 0x000fe400078e00ba */
        /* <DEDUP_REMOVED lines=37> */
[----:B------:R-:W2:Y:S04]  /*2af0*/  LDL.LU.64 R168, [R1+0x1b0] ;  /* 0x0001b00001a87983 */ /* 0x000ea80000300a00 */
[----:B------:R-:W2:Y:S04]  /*2b00*/  LDL.LU.64 R166, [R1+0x1a8] ;  /* 0x0001a80001a67983 */ /* 0x000ea80000300a00 */
[----:B------:R-:W2:Y:S04]  /*2b10*/  LDL.LU.64 R164, [R1+0x1a0] ;  /* 0x0001a00001a47983 */ /* 0x000ea80000300a00 */
[----:B------:R-:W2:Y:S04]  /*2b20*/  LDL.LU.64 R162, [R1+0x198] ;  /* 0x0001980001a27983 */ /* 0x000ea80000300a00 */
[----:B------:R-:W2:Y:S04]  /*2b30*/  LDL.LU.64 R160, [R1+0x190] ;  /* 0x0001900001a07983 */ /* 0x000ea80000300a00 */
[----:B------:R-:W2:Y:S04]  /*2b40*/  LDL.LU.64 R158, [R1+0x188] ;  /* 0x00018800019e7983 */ /* 0x000ea80000300a00 */
[----:B------:R-:W2:Y:S04]  /*2b50*/  LDL.LU.64 R156, [R1+0x180] ;  /* 0x00018000019c7983 */ /* 0x000ea80000300a00 */
[----:B-1----:R-:W2:Y:S04]  /*2b60*/  LDL.LU.64 R154, [R1+0x178] ;  /* 0x00017800019a7983 */ /* 0x002ea80000300a00 */
[----:B------:R-:W2:Y:S01]  /*2b70*/  LDL.LU.64 R152, [R1+0x170] ;  /* 0x0001700001987983 */ /* 0x000ea20000300a00 */
[----:B------:R-:W-:Y:S01]  /*2b80*/  UIADD3 UR12, UR4, 0x204, URZ ;  /* 0x00000204040c7890 */ /* 0x000fe2000fffe03f */
[----:B------:R-:W-:Y:S01]  /*2b90*/  UMOV UR13, 0x40000040 ;  /* 0x40000040000d7882 */ /* 0x000fe20000000000 */
[----:B--2---:R-:W-:-:S07]  /*2ba0*/  WARPGROUP.ARRIVE ;  /* 0x00000000000079c5 */ /* 0x004fce0000000000 */
[----:B------:R-:W-:Y:S01]  /*2bb0*/  HGMMA.64x128x16.F32.BF16 R152, gdesc[UR12].tnspB, R152, gsb0 ;  /* 0x41e000000c9879f0 */ /* 0x000fe20008001898 */
[----:B------:R-:W-:Y:S01]  /*2bc0*/  UIADD3 UR12, UR4, 0x404, URZ ;  /* 0x00000404040c7890 */ /* 0x000fe2000fffe03f */
[----:B------:R-:W-:Y:S01]  /*2bd0*/  UMOV UR13, 0x40000040 ;  /* 0x40000040000d7882 */ /* 0x000fe20000000000 */
        /* <DEDUP_REMOVED lines=15> */
[----:B-1----:R-:W2:Y:S04]  /*2cd0*/  LDL.LU R188, [R1] ;  /* 0x0000000001bc7983 */ /* 0x002ea80000300800 */
[----:B------:R-:W2:Y:S04]  /*2ce0*/  LDL.LU R189, [R1+0x4] ;  /* 0x0000040001bd7983 */ /* 0x000ea80000300800 */
[----:B------:R-:W2:Y:S04]  /*2cf0*/  LDL.LU R190, [R1+0x8] ;  /* 0x0000080001be7983 */ /* 0x000ea80000300800 */
[----:B------:R-:W2:Y:S01]  /*2d00*/  LDL.LU R191, [R1+0xc] ;  /* 0x00000c0001bf7983 */ /* 0x000ea20000300800 */
[----:B------:R-:W-:-:S06]  /*2d10*/  WARPGROUP.ARRIVE ;  /* 0x00000000000079c5 */ /* 0x000fcc0000000000 */
[----:B------:R-:W-:Y:S01]  /*2d20*/  HGMMA.64x128x16.F32.BF16 R88, gdesc[UR12].tnspB, R88, gsb0 ;  /* 0x41e000000c5879f0 */ /* 0x000fe20008001858 */
[----:B------:R-:W-:Y:S01]  /*2d30*/  UIADD3 UR12, UR4, 0x604, URZ ;  /* 0x00000604040c7890 */ /* 0x000fe2000fffe03f */
[----:B------:R-:W-:Y:S01]  /*2d40*/  UMOV UR13, 0x40000040 ;  /* 0x40000040000d7882 */ /* 0x000fe20000000000 */
        /* <DEDUP_REMOVED lines=12> */
[----:B------:R-:W-:Y:S01]  /*2e10*/  IMAD.MOV.U32 R202, RZ, RZ, R242 ;  /* 0x000000ffffca7224 */ /* 0x000fe200078e00f2 */
[----:B------:R-:W-:Y:S01]  /*2e20*/  MOV R242, R10 ;  /* 0x0000000a00f27202 */ /* 0x000fe20000000f00 */
[----:B------:R-:W-:Y:S02]  /*2e30*/  IMAD.MOV.U32 R203, RZ, RZ, R241 ;  /* 0x000000ffffcb7224 */ /* 0x000fe400078e00f1 */
[----:B------:R-:W-:Y:S02]  /*2e40*/  IMAD.MOV.U32 R204, RZ, RZ, R240 ;  /* 0x000000ffffcc7224 */ /* 0x000fe400078e00f0 */
[----:B------:R-:W-:Y:S01]  /*2e50*/  IMAD.MOV.U32 R206, RZ, RZ, R238 ;  /* 0x000000ffffce7224 */ /* 0x000fe200078e00ee */
[----:B------:R-:W-:-:S02]  /*2e60*/  WARPGROUP.DEPBAR.LE gsb0, 0x0 ;  /* 0x00008000000079c5 */ /* 0x000fc40000010000 */
[----:B------:R-:W-:-:S06]  /*2e70*/  WARPGROUP.ARRIVE ;  /* 0x00000000000079c5 */ /* 0x000fcc0000000000 */
[----:B------:R-:W-:Y:S01]  /*2e80*/  HGMMA.64x128x16.F32.BF16 R24, gdesc[UR12].tnspB, R24, gsb0 ;  /* 0x41e000000c1879f0 */ /* 0x000fe20008001818 */
        /* <DEDUP_REMOVED lines=29> */
[----:B------:R-:W-:Y:S01]  /*3060*/  IMAD.MOV.U32 R251, RZ, RZ, R0 ;  /* 0x000000fffffb7224 */ /* 0x000fe200078e0000 */
[----:B------:R-:W-:Y:S02]  /*3070*/  UIADD3 UR12, UR4, 0x6, URZ ;  /* 0x00000006040c7890 */ /* 0x000fe4000fffe03f */
[----:B------:R-:W-:Y:S01]  /*3080*/  UIADD3 UR14, UR8, 0x180, URZ ;  /* 0x00000180080e7890 */ /* 0x000fe2000fffe03f */
[----:B------:R-:W-:Y:S01]  /*3090*/  UMOV UR13, 0x40000040 ;  /* 0x40000040000d7882 */ /* 0x000fe20000000000 */
[----:B------:R-:W-:Y:S01]  /*30a0*/  UMOV UR15, 0x40000040 ;  /* 0x40000040000f7882 */ /* 0x000fe20000000000 */
[----:B------:R-:W-:-:S02]  /*30b0*/  WARPGROUP.DEPBAR.LE gsb0, 0x0 ;  /* 0x00008000000079c5 */ /* 0x000fc40000010000 */
[----:B--2---:R-:W-:-:S06]  /*30c0*/  WARPGROUP.ARRIVE ;  /* 0x00000000000079c5 */ /* 0x004fcc0000000000 */
        /* <DEDUP_REMOVED lines=34> */
[----:B-1----:R-:W3:Y:S04]  /*32f0*/  LDL.LU.64 R214, [R1+0x168] ;  /* 0x0001680001d67983 */ /* 0x002ee80000300a00 */
[----:B------:R-:W3:Y:S04]  /*3300*/  LDL.LU.64 R212, [R1+0x160] ;  /* 0x0001600001d47983 */ /* 0x000ee80000300a00 */
        /* <DEDUP_REMOVED lines=11> */
[----:B------:R-:W3:Y:S01]  /*33c0*/  LDL.LU.64 R188, [R1+0x100] ;  /* 0x0001000001bc7983 */ /* 0x000ee20000300a00 */
[----:B------:R-:W-:Y:S01]  /*33d0*/  UIADD3 UR12, UR4, 0x206, URZ ;  /* 0x00000206040c7890 */ /* 0x000fe2000fffe03f */
[----:B------:R-:W-:Y:S01]  /*33e0*/  UMOV UR13, 0x40000040 ;  /* 0x40000040000d7882 */ /* 0x000fe20000000000 */
[----:B---3--:R-:W-:-:S07]  /*33f0*/  WARPGROUP.ARRIVE ;  /* 0x00000000000079c5 */ /* 0x008fce0000000000 */
[----:B------:R-:W-:Y:S01]  /*3400*/  HGMMA.64x128x16.F32.BF16 R152, gdesc[UR12].tnspB, R152, gsb0 ;  /* 0x41e000000c9879f0 */ /* 0x000fe20008001898 */
[----:B------:R-:W-:Y:S01]  /*3410*/  UIADD3 UR12, UR4, 0x406, URZ ;  /* 0x00000406040c7890 */ /* 0x000fe2000fffe03f */
[----:B------:R-:W-:Y:S01]  /*3420*/  UMOV UR13, 0x40000040 ;  /* 0x40000040000d7882 */ /* 0x000fe20000000000 */
[----:B------:R-:W-:Y:S02]  /*3430*/  WARPGROUP.DEPBAR.LE gsb0, 0x0 ;  /* 0x00008000000079c5 */ /* 0x000fe40000010000 */
[----:B------:R-:W-:-:S07]  /*3440*/  WARPGROUP.ARRIVE ;  /* 0x00000000000079c5 */ /* 0x000fce0000000000 */
[----:B------:R-:W-:Y:S01]  /*3450*/  HGMMA.64x128x16.F32.BF16 R88, gdesc[UR12].tnspB, R88, gsb0 ;  /* 0x41e000000c5879f0 */ /* 0x000fe20008001858 */
[----:B------:R-:W-:Y:S01]  /*3460*/  UIADD3 UR12, UR4, 0x606, URZ ;  /* 0x00000606040c7890 */ /* 0x000fe2000fffe03f */
[----:B------:R-:W-:Y:S02]  /*3470*/  UMOV UR13, 0x40000040 ;  /* 0x40000040000d7882 */ /* 0x000fe40000000000 */
[----:B------:R-:W-:Y:S01]  /*3480*/  UMOV UR4, 0x1 ;  /* 0x0000000100047882 */ /* 0x000fe20000000000 */
[----:B------:R-:W-:Y:S02]  /*3490*/  WARPGROUP.DEPBAR.LE gsb0, 0x0 ;  /* 0x00008000000079c5 */ /* 0x000fe40000010000 */
[----:B------:R-:W-:-:S06]  /*34a0*/  WARPGROUP.ARRIVE ;  /* 0x00000000000079c5 */ /* 0x000fcc0000000000 */
[----:B--2---:R-:W-:Y:S03]  /*34b0*/  HGMMA.64x128x16.F32.BF16 R24, gdesc[UR12].tnspB, R24, gsb0 ;  /* 0x41e000000c1879f0 */ /* 0x004fe60008001818 */
[----:B------:R-:W-:Y:S02]  /*34c0*/  WARPGROUP.DEPBAR.LE gsb0, 0x0 ;  /* 0x00008000000079c5 */ /* 0x000fe40000010000 */
.L_x_10:
[----:B------:R-:W-:-:S04]  /*34d0*/  UISETP.LT.AND UP0, UPT, UR5, 0x1, UPT ;  /* 0x000000010500788c */ /* 0x000fc8000bf01270 */
[----:B------:R-:W-:-:S04]  /*34e0*/  USEL UR7, UR5, 0x1, UP0 ;  /* 0x0000000105077887 */ /* 0x000fc80008000000 */
[----:B------:R-:W-:-:S04]  /*34f0*/  UIADD3 UR7, UR5, -UR7, URZ ;  /* 0x8000000705077290 */ /* 0x000fc8000fffe03f */
[----:B------:R-:W-:-:S06]  /*3500*/  UISETP.GE.AND UP0, UPT, UR7, 0x1, UPT ;  /* 0x000000010700788c */ /* 0x000fcc000bf06270 */
[----:B------:R-:W-:-:S13]  /*3510*/  PLOP3.LUT P1, PT, PT, PT, UP0, 0x80, 0x0 ;  /* 0x000000000000781c */ /* 0x000fda0003f2f008 */
[----:B------:R-:W-:Y:S05]  /*3520*/  @!P1 BRA `(.L_x_13) ;  /* 0x0000002800a09947 */ /* 0x000fea0003800000 */
[----:B------:R-:W-:Y:S01]  /*3530*/  IMAD.MOV.U32 R3, RZ, RZ, RZ ;  /* 0x000000ffff037224 */ /* 0x000fe200078e00ff */
[----:B------:R-:W-:Y:S02]  /*3540*/  ULOP3.LUT UR23, UR6, 0x1, URZ, 0xfc, !UPT ;  /* 0x0000000106177892 */ /* 0x000fe4000f8efc3f */
[----:B------:R-:W-:Y:S01]  /*3550*/  UISETP.NE.U32.AND UP0, UPT, UR4, URZ, UPT ;  /* 0x0000003f0400728c */ /* 0x000fe2000bf05070 */
[----:B------:R-:W-:Y:S01]  /*3560*/  UMOV UR8, UR7 ;  /* 0x0000000700087c82 */ /* 0x000fe20008000000 */
[----:B------:R-:W-:-:S09]  /*3570*/  UMOV UR5, URZ ;  /* 0x0000003f00057c82 */ /* 0x000fd20008000000 */
.L_x_18:
[----:B------:R-:W-:-:S06]  /*3580*/  UISETP.NE.AND UP1, UPT, UR23, 0x3, UPT ;  /* 0x000000031700788c */ /* 0x000fcc000bf25270 */
[----:B------:R-:W-:-:S13]  /*3590*/  PLOP3.LUT P2, PT, PT, PT, UP1, 0x80, 0x0 ;  /* 0x000000000000781c */ /* 0x000fda0003f4f018 */
[----:B------:R-:W-:Y:S05]  /*35a0*/  @!P2 BRA `(.L_x_14) ;  /* 0x000000000004a947 */ /* 0x000fea0003800000 */
[----:B------:R-:W-:Y:S01]  /*35b0*/  BPT.TRAP 0x1 ;  /* 0x000000040000795c */ /* 0x000fe20000300000 */
.L_x_14:
[----:B------:R-:W1:Y:S01]  /*35c0*/  S2UR UR10, SR_CgaCtaId ;  /* 0x00000000000a79c3 */ /* 0x000e620000008800 */
[----:B------:R-:W-:Y:S01]  /*35d0*/  UMOV UR9, 0x400 ;  /* 0x0000040000097882 */ /* 0x000fe20000000000 */
[----:B------:R-:W-:Y:S01]  /*35e0*/  SHF.L.U32 R2, R3, 0x1f, RZ ;  /* 0x0000001f03027819 */ /* 0x000fe200000006ff */
[----:B-1----:R-:W-:-:S04]  /*35f0*/  ULEA UR9, UR10, UR9, 0x18 ;  /* 0x000000090a097291 */ /* 0x002fc8000f8ec03f */
[----:B------:R-:W-:-:S12]  /*3600*/  ULEA UR10, UR4, UR9, 0x3 ;  /* 0x00000009040a7291 */ /* 0x000fd8000f8e183f */
.L_x_15:
[----:B-1----:R-:W-:-:S04]  /*3610*/  IMAD.U32 R0, RZ, RZ, UR10 ;  /* 0x0000000aff007e24 */ /* 0x002fc8000f8e00ff */
[----:B------:R1:W2:Y:S03]  /*3620*/  SYNCS.PHASECHK.TRANS64.TRYWAIT P1, [R0+URZ+0x30000], R2 ;  /* 0x03000002000075a7 */ /* 0x0002a6000802017f */
[----:B--2---:R-:W-:Y:S05]  /*3630*/  @!P1 NANOSLEEP.SYNCS 0x989680 ;  /* 0x009896800000995d */ /* 0x004fea0003900000 */
[----:B------:R-:W2:Y:S02]  /*3640*/  @!P1 SYNCS.PHASECHK.TRANS64 P1, [R0+URZ+0x30000], R2 ;  /* 0x03000002000095a7 */ /* 0x000ea4000802007f */
[----:B--2---:R-:W-:Y:S05]  /*3650*/  @!P1 BRA `(.L_x_15) ;  /* 0xfffffffc00ec9947 */ /* 0x004fea000383ffff */
        /* <DEDUP_REMOVED lines=32> */
[----:B--2---:R-:W2:Y:S04]  /*3860*/  LDL.LU.64 R24, [R1] ;  /* 0x0000000001187983 */ /* 0x004ea80000300a00 */
        /* <DEDUP_REMOVED lines=31> */
[----:B------:R-:W-:-:S02]  /*3a60*/  UIADD3 UR12, UR9, 0x20000, URZ ;  /* 0x00020000090c7890 */ /* 0x000fc4000fffe03f */
[----:B------:R-:W-:Y:S01]  /*3a70*/  USHF.R.U32.HI UR10, URZ, 0x4, UR9 ;  /* 0x000000043f0a7899 */ /* 0x000fe20008011609 */
[----:B------:R3:W-:Y:S01]  /*3a80*/  STL [R1+0x170], R3 ;  /* 0x0001700301007387 */ /* 0x0007e20000100800 */
[----:B------:R-:W-:Y:S02]  /*3a90*/  USHF.R.U32.HI UR12, URZ, 0x4, UR12 ;  /* 0x000000043f0c7899 */ /* 0x000fe4000801160c */
[----:B------:R-:W-:Y:S02]  /*3aa0*/  ULOP3.LUT UR10, UR10, 0x3fff, URZ, 0xc0, !UPT ;  /* 0x00003fff0a0a7892 */ /* 0x000fe4000f8ec03f */
[----:B------:R-:W-:Y:S02]  /*3ab0*/  ULOP3.LUT UR12, UR12, 0x3fff, URZ, 0xc0, !UPT ;  /* 0x00003fff0c0c7892 */ /* 0x000fe4000f8ec03f */
[----:B------:R-:W-:Y:S02]  /*3ac0*/  ULOP3.LUT UR10, UR10, 0x10000, URZ, 0xfc, !UPT ;  /* 0x000100000a0a7892 */ /* 0x000fe4000f8efc3f */
[----:B------:R-:W-:-:S02]  /*3ad0*/  ULOP3.LUT UR12, UR12, 0x2000000, URZ, 0xfc, !UPT ;  /* 0x020000000c0c7892 */ /* 0x000fc4000f8efc3f */
[----:B------:R-:W-:Y:S02]  /*3ae0*/  ULEA UR10, UR4, UR10, 0xb ;  /* 0x0000000a040a7291 */ /* 0x000fe4000f8e583f */
[----:B------:R-:W-:Y:S01]  /*3af0*/  ULEA UR12, UR4, UR12, 0xa ;  /* 0x0000000c040c7291 */ /* 0x000fe2000f8e503f */
[----:B------:R-:W-:Y:S01]  /*3b00*/  UMOV UR17, 0x40000040 ;  /* 0x4000004000117882 */ /* 0x000fe20000000000 */
[----:B------:R-:W-:-:S03]  /*3b10*/  UMOV UR19, 0x40000040 ;  /* 0x4000004000137882 */ /* 0x000fc60000000000 */
[----:B------:R-:W-:Y:S02]  /*3b20*/  UMOV UR16, UR10 ;  /* 0x0000000a00107c82 */ /* 0x000fe40008000000 */
[----:B------:R-:W-:Y:S01]  /*3b30*/  UMOV UR18, UR12 ;  /* 0x0000000c00127c82 */ /* 0x000fe20008000000 */
[----:B--2---:R-:W-:-:S06]  /*3b40*/  WARPGROUP.ARRIVE ;  /* 0x00000000000079c5 */ /* 0x004fcc0000000000 */
[----:B------:R-:W-:Y:S01]  /*3b50*/  HGMMA.64x128x16.F32.BF16 R24, gdesc[UR16].tnspB, R24, UP0, gsb0 ;  /* 0x41e00000101879f0 */ /* 0x000fe2000b801818 */
[----:B------:R-:W-:Y:S01]  /*3b60*/  UIADD3 UR16, UR10, 0x200, URZ ;  /* 0x000002000a107890 */ /* 0x000fe2000fffe03f */
[----:B------:R-:W-:Y:S01]  /*3b70*/  UMOV UR17, 0x40000040 ;  /* 0x4000004000117882 */ /* 0x000fe20000000000 */
[----:B------:R-:W-:Y:S02]  /*3b80*/  WARPGROUP.DEPBAR.LE gsb0, 0x0 ;  /* 0x00008000000079c5 */ /* 0x000fe40000010000 */
[----:B------:R-:W-:Y:S01]  /*3b90*/  STL.64 [R1], R24 ;  /* 0x0000001801007387 */ /* 0x000fe20000100a00 */
[----:B-1----:R-:W-:Y:S01]  /*3ba0*/  IMAD.MOV.U32 R2, RZ, RZ, R86 ;  /* 0x000000ffff027224 */ /* 0x002fe200078e0056 */
[----:B------:R-:W-:Y:S01]  /*3bb0*/  MOV R6, R82 ;  /* 0x0000005200067202 */ /* 0x000fe20000000f00 */
[----:B------:R-:W-:Y:S01]  /*3bc0*/  IMAD.MOV.U32 R0, RZ, RZ, R87 ;  /* 0x000000ffff007224 */ /* 0x000fe200078e0057 */
[----:B------:R1:W-:Y:S01]  /*3bd0*/  STL.64 [R1+0x8], R26 ;  /* 0x0000081a01007387 */ /* 0x0003e20000100a00 */
[----:B------:R-:W-:Y:S01]  /*3be0*/  IMAD.MOV.U32 R4, RZ, RZ, R84 ;  /* 0x000000ffff047224 */ /* 0x000fe200078e0054 */
[----:B------:R-:W-:Y:S01]  /*3bf0*/  MOV R12, R76 ;  /* 0x0000004c000c7202 */ /* 0x000fe20000000f00 */
[----:B---3--:R-:W-:Y:S01]  /*3c00*/  IMAD.MOV.U32 R3, RZ, RZ, R85 ;  /* 0x000000ffff037224 */ /* 0x008fe200078e0055 */
        /* <DEDUP_REMOVED lines=14> */
[----:B------:R-:W-:Y:S01]  /*3cf0*/  WARPGROUP.ARRIVE ;  /* 0x00000000000079c5 */ /* 0x000fe20000000000 */
        /* <DEDUP_REMOVED lines=11> */
[----:B------:R-:W-:Y:S01]  /*3db0*/  HGMMA.64x128x16.F32.BF16 R152, gdesc[UR16].tnspB, R152, UP0, gsb0 ;  /* 0x41e00000109879f0 */ /* 0x000fe2000b801898 */
        /* <DEDUP_REMOVED lines=61> */
[----:B------:R-:W-:-:S03]  /*4190*/  WARPGROUP.DEPBAR.LE gsb0, 0x0 ;  /* 0x00008000000079c5 */ /* 0x000fc60000010000 */
        /* <DEDUP_REMOVED lines=14> */
[----:B-1----:R-:W3:Y:S04]  /*4280*/  LDL.LU R188, [R1] ;  /* 0x0000000001bc7983 */ /* 0x002ee80000300800 */
[----:B------:R-:W3:Y:S04]  /*4290*/  LDL.LU R189, [R1+0x4] ;  /* 0x0000040001bd7983 */ /* 0x000ee80000300800 */
[----:B------:R-:W3:Y:S04]  /*42a0*/  LDL.LU R190, [R1+0x8] ;  /* 0x0000080001be7983 */ /* 0x000ee80000300800 */
[----:B------:R-:W3:Y:S01]  /*42b0*/  LDL.LU R191, [R1+0xc] ;  /* 0x00000c0001bf7983 */ /* 0x000ee20000300800 */
[----:B------:R-:W-:Y:S01]  /*42c0*/  UIADD3 UR16, UR10, 0x400, URZ ;  /* 0x000004000a107890 */ /* 0x000fe2000fffe03f */
[----:B------:R-:W-:Y:S01]  /*42d0*/  WARPGROUP.ARRIVE ;  /* 0x00000000000079c5 */ /* 0x000fe20000000000 */
[----:B------:R-:W-:-:S07]  /*42e0*/  UMOV UR17, 0x40000040 ;  /* 0x4000004000117882 */ /* 0x000fce0000000000 */
[----:B------:R-:W-:Y:S01]  /*42f0*/  HGMMA.64x128x16.F32.BF16 R88, gdesc[UR16].tnspB, R88, UP0, gsb0 ;  /* 0x41e00000105879f0 */ /* 0x000fe2000b801858 */
[----:B------:R-:W-:Y:S01]  /*4300*/  UIADD3 UR16, UR10, 0x600, URZ ;  /* 0x000006000a107890 */ /* 0x000fe2000fffe03f */
        /* <DEDUP_REMOVED lines=17> */
[----:B------:R-:W-:Y:S01]  /*4420*/  IMAD.MOV.U32 R205, RZ, RZ, R239 ;  /* 0x000000ffffcd7224 */ /* 0x000fe200078e00ef */
[----:B------:R-:W-:Y:S02]  /*4430*/  WARPGROUP.DEPBAR.LE gsb0, 0x0 ;  /* 0x00008000000079c5 */ /* 0x000fe40000010000 */
[----:B--2---:R-:W-:-:S06]  /*4440*/  WARPGROUP.ARRIVE ;  /* 0x00000000000079c5 */ /* 0x004fcc0000000000 */
[----:B------:R-:W-:Y:S01]  /*4450*/  HGMMA.64x128x16.F32.BF16 R24, gdesc[UR16].tnspB, R24, UP0, gsb0 ;  /* 0x41e00000101879f0 */ /* 0x000fe2000b801818 */
        /* <DEDUP_REMOVED lines=35> */
[----:B---3--:R-:W-:-:S06]  /*4690*/  WARPGROUP.ARRIVE ;  /* 0x00000000000079c5 */ /* 0x008fcc0000000000 */
        /* <DEDUP_REMOVED lines=135> */
[----:B------:R-:W-:Y:S02]  /*4f10*/  IMAD.MOV.U32 R2, RZ, RZ, R214 ;  /* 0x000000ffff027224 */ /* 0x000fe400078e00d6 */
[----:B------:R-:W-:Y:S01]  /*4f20*/  IMAD.MOV.U32 R0, RZ, RZ, R215 ;  /* 0x000000ffff007224 */ /* 0x000fe200078e00d7 */
[----:B------:R1:W-:Y:S01]  /*4f30*/  STL.64 [R1+0x8], R154 ;  /* 0x0000089a01007387 */ /* 0x0003e20000100a00 */
[----:B------:R-:W-:Y:S01]  /*4f40*/  IMAD.MOV.U32 R5, RZ, RZ, R212 ;  /* 0x000000ffff057224 */ /* 0x000fe200078e00d4 */
[----:B------:R-:W-:Y:S01]  /*4f50*/  MOV R6, R211 ;  /* 0x000000d300067202 */ /* 0x000fe20000000f00 */
[----:B------:R-:W-:Y:S01]  /*4f60*/  IMAD.MOV.U32 R4, RZ, RZ, R213 ;  /* 0x000000ffff047224 */ /* 0x000fe200078e00d5 */
[----:B------:R-:W2:Y:S01]  /*4f70*/  LDL.LU.64 R214, [R1+0x270] ;  /* 0x0002700001d67983 */ /* 0x000ea20000300a00 */
[----:B------:R-:W-:-:S02]  /*4f80*/  IMAD.MOV.U32 R7, RZ, RZ, R210 ;  /* 0x000000ffff077224 */ /* 0x000fc400078e00d2 */
[----:B------:R-:W-:Y:S01]  /*4f90*/  IMAD.MOV.U32 R9, RZ, RZ, R208 ;  /* 0x000000ffff097224 */ /* 0x000fe200078e00d0 */
[----:B------:R-:W2:Y:S01]  /*4fa0*/  LDL.LU.64 R212, [R1+0x268] ;  /* 0x0002680001d47983 */ /* 0x000ea20000300a00 */
[----:B------:R-:W-:Y:S01]  /*4fb0*/  IMAD.MOV.U32 R8, RZ, RZ, R209 ;  /* 0x000000ffff087224 */ /* 0x000fe200078e00d1 */
[----:B------:R-:W-:Y:S01]  /*4fc0*/  MOV R12, R205 ;  /* 0x000000cd000c7202 */ /* 0x000fe20000000f00 */
        /* <DEDUP_REMOVED lines=12> */
[----:B------:R-:W-:-:S03]  /*5090*/  IMAD.MOV.U32 R19, RZ, RZ, R198 ;  /* 0x000000ffff137224 */ /* 0x000fc600078e00c6 */
[----:B------:R-:W2:Y:S01]  /*50a0*/  LDL.LU.64 R202, [R1+0x240] ;  /* 0x0002400001ca7983 */ /* 0x000ea20000300a00 */
[----:B------:R-:W-:Y:S02]  /*50b0*/  IMAD.MOV.U32 R21, RZ, RZ, R196 ;  /* 0x000000ffff157224 */ /* 0x000fe400078e00c4 */
        /* <DEDUP_REMOVED lines=112> */
[----:B------:R-:W-:Y:S01]  /*57c0*/  IMAD.MOV.U32 R206, RZ, RZ, R239 ;  /* 0x000000ffffce7224 */ /* 0x000fe200078e00ef */
[----:B------:R-:W-:Y:S02]  /*57d0*/  WARPGROUP.DEPBAR.LE gsb0, 0x0 ;  /* 0x00008000000079c5 */ /* 0x000fe40000010000 */
[----:B------:R-:W-:-:S06]  /*57e0*/  WARPGROUP.ARRIVE ;  /* 0x00000000000079c5 */ /* 0x000fcc0000000000 */
[----:B------:R-:W-:Y:S01]  /*57f0*/  HGMMA.64x128x16.F32.BF16 R24, gdesc[UR16].tnspB, R24, gsb0 ;  /* 0x41e00000101879f0 */ /* 0x000fe20008001818 */
[----:B------:R-:W-:Y:S02]  /*5800*/  IMAD.MOV.U32 R207, RZ, RZ, R238 ;  /* 0x000000ffffcf7224 */ /* 0x000fe400078e00ee */
[----:B------:R-:W-:Y:S02]  /*5810*/  IMAD.MOV.U32 R208, RZ, RZ, R237 ;  /* 0x000000ffffd07224 */ /* 0x000fe400078e00ed */
[----:B------:R-:W-:Y:S01]  /*5820*/  IMAD.MOV.U32 R209, RZ, RZ, R236 ;  /* 0x000000ffffd17224 */ /* 0x000fe200078e00ec */
[----:B------:R-:W-:Y:S01]  /*5830*/  MOV R236, R17 ;  /* 0x0000001100ec7202 */ /* 0x000fe20000000f00 */
        /* <DEDUP_REMOVED lines=18> */
[----:B------:R-:W-:Y:S01]  /*5960*/  IMAD.MOV.U32 R250, RZ, RZ, R2 ;  /* 0x000000fffffa7224 */ /* 0x000fe200078e0002 */
[----:B------:R-:W-:Y:S01]  /*5970*/  UIADD3 UR14, UR10, 0x6, URZ ;  /* 0x000000060a0e7890 */ /* 0x000fe2000fffe03f */
[----:B------:R-:W-:Y:S01]  /*5980*/  IMAD.MOV.U32 R232, RZ, RZ, R21 ;  /* 0x000000ffffe87224 */ /* 0x000fe200078e0015 */
[----:B------:R-:W-:Y:S01]  /*5990*/  UIADD3 UR16, UR12, 0x180, URZ ;  /* 0x000001800c107890 */ /* 0x000fe2000fffe03f */
[----:B------:R-:W-:Y:S01]  /*59a0*/  IMAD.MOV.U32 R233, RZ, RZ, R20 ;  /* 0x000000ffffe97224 */ /* 0x000fe200078e0014 */
[----:B------:R-:W-:Y:S01]  /*59b0*/  UMOV UR13, 0x40000040 ;  /* 0x40000040000d7882 */ /* 0x000fe20000000000 */
[----:B------:R-:W-:Y:S01]  /*59c0*/  IMAD.MOV.U32 R235, RZ, RZ, R18 ;  /* 0x000000ffffeb7224 */ /* 0x000fe200078e0012 */
[----:B------:R-:W-:Y:S01]  /*59d0*/  UMOV UR15, 0x40000040 ;  /* 0x40000040000f7882 */ /* 0x000fe20000000000 */
[----:B------:R-:W-:-:S02]  /*59e0*/  IMAD.MOV.U32 R237, RZ, RZ, R16 ;  /* 0x000000ffffed7224 */ /* 0x000fc400078e0010 */
[----:B------:R-:W-:Y:S01]  /*59f0*/  IMAD.MOV.U32 R238, RZ, RZ, R15 ;  /* 0x000000ffffee7224 */ /* 0x000fe200078e000f */
[----:B------:R-:W-:Y:S01]  /*5a00*/  UMOV UR12, UR14 ;  /* 0x0000000e000c7c82 */ /* 0x000fe20008000000 */
[----:B------:R-:W-:Y:S01]  /*5a10*/  UMOV UR14, UR16 ;  /* 0x00000010000e7c82 */ /* 0x000fe20008000000 */
[----:B------:R1:W5:Y:S01]  /*5a20*/  LDL.LU R3, [R1+0x170] ;  /* 0x0001700001037983 */ /* 0x0003620000300800 */
[----:B------:R-:W-:Y:S02]  /*5a30*/  WARPGROUP.DEPBAR.LE gsb0, 0x0 ;  /* 0x00008000000079c5 */ /* 0x000fe40000010000 */
        /* <DEDUP_REMOVED lines=35> */
[----:B--2---:R-:W2:Y:S04]  /*5c70*/  LDL.LU.64 R214, [R1+0x168] ;  /* 0x0001680001d67983 */ /* 0x004ea80000300a00 */
        /* <DEDUP_REMOVED lines=20> */
[----:B------:R-:W-:-:S07]  /*5dc0*/  WARPGROUP.ARRIVE ;  /* 0x00000000000079c5 */ /* 0x000fce0000000000 */
[----:B------:R-:W-:Y:S01]  /*5dd0*/  HGMMA.64x128x16.F32.BF16 R88, gdesc[UR12].tnspB, R88, gsb0 ;  /* 0x41e000000c5879f0 */ /* 0x000fe20008001858 */
[----:B------:R-:W-:Y:S01]  /*5de0*/  UIADD3 UR12, UR10, 0x606, URZ ;  /* 0x000006060a0c7890 */ /* 0x000fe2000fffe03f */
[----:B------:R-:W-:Y:S01]  /*5df0*/  UMOV UR13, 0x40000040 ;  /* 0x40000040000d7882 */ /* 0x000fe20000000000 */
[----:B------:R-:W-:Y:S02]  /*5e00*/  WARPGROUP.DEPBAR.LE gsb0, 0x0 ;  /* 0x00008000000079c5 */ /* 0x000fe40000010000 */
[----:B------:R-:W-:-:S07]  /*5e10*/  WARPGROUP.ARRIVE ;  /* 0x00000000000079c5 */ /* 0x000fce0000000000 */
[----:B------:R-:W-:Y:S03]  /*5e20*/  HGMMA.64x128x16.F32.BF16 R24, gdesc[UR12].tnspB, R24, gsb0 ;  /* 0x41e000000c1879f0 */ /* 0x000fe60008001818 */
[----:B------:R-:W-:Y:S02]  /*5e30*/  WARPGROUP.DEPBAR.LE gsb0, 0x0 ;  /* 0x00008000000079c5 */ /* 0x000fe40000010000 */
[----:B-1----:R-:W-:Y:S05]  /*5e40*/  @!P2 BRA `(.L_x_16) ;  /* 0x000000000004a947 */ /* 0x002fea0003800000 */
[----:B------:R-:W-:Y:S01]  /*5e50*/  BPT.TRAP 0x1 ;  /* 0x000000040000795c */ /* 0x000fe20000300000 */
.L_x_16:
[----:B------:R-:W-:Y:S02]  /*5e60*/  UISETP.GT.U32.AND UP0, UPT, UR6, 0x1, UPT ;  /* 0x000000010600788c */ /* 0x000fe4000bf04070 */
[----:B------:R-:W-:-:S04]  /*5e70*/  ULEA UR9, UR5, UR9, 0x3 ;  /* 0x0000000905097291 */ /* 0x000fc8000f8e183f */
[----:B------:R-:W-:Y:S01]  /*5e80*/  UIADD3 UR9, UR9, 0x30020, URZ ;  /* 0x0003002009097890 */ /* 0x000fe2000fffe03f */
[----:B------:R-:W-:-:S03]  /*5e90*/  PLOP3.LUT P1, PT, PT, PT, UP0, 0x80, 0x0 ;  /* 0x000000000000781c */ /* 0x000fc60003f2f008 */
[----:B------:R-:W-:-:S09]  /*5ea0*/  UPRMT UR9, URZ, 0x654, UR9 ;  /* 0x000006543f097896 */ /* 0x000fd20008000009 */
[----:B------:R-:W-:Y:S01]  /*5eb0*/  SYNCS.ARRIVE.TRANS64.RED.A1T0 RZ, [UR9], RZ ;  /* 0x000000ffffff79a7 */ /* 0x000fe20008100409 */
[----:B------:R-:W-:Y:S05]  /*5ec0*/  @P1 BRA `(.L_x_17) ;  /* 0x0000000000041947 */ /* 0x000fea0003800000 */
[----:B------:R-:W-:Y:S01]  /*5ed0*/  BPT.TRAP 0x1 ;  /* 0x000000040000795c */ /* 0x000fe20000300000 */
.L_x_17:
[----:B------:R-:W-:Y:S02]  /*5ee0*/  UISETP.GT.AND UP2, UPT, UR8, 0x1, UPT ;  /* 0x000000010800788c */ /* 0x000fe4000bf44270 */
[----:B------:R-:W-:Y:S02]  /*5ef0*/  UIADD3 UR4, UR4, 0x1, URZ ;  /* 0x0000000104047890 */ /* 0x000fe4000fffe03f */
[----:B------:R-:W-:Y:S02]  /*5f00*/  UIADD3 UR5, UR5, 0x1, URZ ;  /* 0x0000000105057890 */ /* 0x000fe4000fffe03f */
[----:B------:R-:W-:Y:S01]  /*5f10*/  PLOP3.LUT P1, PT, PT, PT, UP2, 0x80, 0x0 ;  /* 0x000000000000781c */ /* 0x000fe20003f2f028 */
[----:B------:R-:W-:Y:S02]  /*5f20*/  UISETP.NE.AND UP0, UPT, UR4, 0x4, UPT ;  /* 0x000000040400788c */ /* 0x000fe4000bf05270 */
[----:B------:R-:W-:Y:S02]  /*5f30*/  UISETP.NE.AND UP1, UPT, UR5, 0x4, UPT ;  /* 0x000000040500788c */ /* 0x000fe4000bf25270 */
[----:B------:R-:W-:-:S02]  /*5f40*/  USEL UR9, URZ, 0x1, UP0 ;  /* 0x000000013f097887 */ /* 0x000fc40008000000 */
[----:B------:R-:W-:Y:S02]  /*5f50*/  USEL UR4, UR4, URZ, UP0 ;  /* 0x0000003f04047287 */ /* 0x000fe40008000000 */
[----:B------:R-:W-:Y:S02]  /*5f60*/  UIADD3 UR8, UR8, -0x1, URZ ;  /* 0xffffffff08087890 */ /* 0x000fe4000fffe03f */
[----:B------:R-:W-:Y:S01]  /*5f70*/  USEL UR5, UR5, URZ, UP1 ;  /* 0x0000003f05057287 */ /* 0x000fe20008800000 */
[----:B-----5:R-:W-:Y:S01]  /*5f80*/  LOP3.LUT R3, R3, UR9, RZ, 0x3c, !PT ;  /* 0x0000000903037c12 */ /* 0x020fe2000f8e3cff */
[----:B------:R-:W-:Y:S01]  /*5f90*/  UPLOP3.LUT UP0, UPT, UPT, UPT, UPT, 0x80, 0x0 ;  /* 0x000000000000789c */ /* 0x000fe20003f0f070 */
[----:B------:R-:W-:Y:S10]  /*5fa0*/  @P1 BRA `(.L_x_18) ;  /* 0xffffffd400741947 */ /* 0x000ff4000383ffff */
.L_x_13:
[----:B------:R-:W-:Y:S05]  /*5fb0*/  @!P0 BRA `(.L_x_19) ;  /* 0x0000000000448947 */ /* 0x000fea0003800000 */
[----:B------:R-:W-:-:S04]  /*5fc0*/  ULOP3.LUT UR4, UR6, 0x1, URZ, 0xfc, !UPT ;  /* 0x0000000106047892 */ /* 0x000fc8000f8efc3f */
[----:B------:R-:W-:-:S06]  /*5fd0*/  UISETP.NE.AND UP0, UPT, UR4, 0x3, UPT ;  /* 0x000000030400788c */ /* 0x000fcc000bf05270 */
[----:B------:R-:W-:-:S13]  /*5fe0*/  PLOP3.LUT P0, PT, PT, PT, UP0, 0x80, 0x0 ;  /* 0x000000000000781c */ /* 0x000fda0003f0f008 */
[----:B------:R-:W-:Y:S05]  /*5ff0*/  @!P0 BRA `(.L_x_20) ;  /* 0x0000000000048947 */ /* 0x000fea0003800000 */
[----:B------:R-:W-:Y:S01]  /*6000*/  BPT.TRAP 0x1 ;  /* 0x000000040000795c */ /* 0x000fe20000300000 */
.L_x_20:
[----:B------:R-:W1:Y:S01]  /*6010*/  S2UR UR8, SR_CgaCtaId ;  /* 0x00000000000879c3 */ /* 0x000e620000008800 */
[----:B------:R-:W-:Y:S01]  /*6020*/  USHF.L.U32 UR4, UR7, 0x3, URZ ;  /* 0x0000000307047899 */ /* 0x000fe2000800063f */
[----:B------:R-:W-:Y:S01]  /*6030*/  UMOV UR5, 0x400 ;  /* 0x0000040000057882 */ /* 0x000fe20000000000 */
[----:B------:R-:W-:Y:S02]  /*6040*/  UISETP.GT.U32.AND UP0, UPT, UR6, 0x1, UPT ;  /* 0x000000010600788c */ /* 0x000fe4000bf04070 */
[----:B------:R-:W-:-:S04]  /*6050*/  ULOP3.LUT UR4, UR4, 0x18, URZ, 0xc0, !UPT ;  /* 0x0000001804047892 */ /* 0x000fc8000f8ec03f */
[----:B------:R-:W-:Y:S01]  /*6060*/  PLOP3.LUT P0, PT, PT, PT, UP0, 0x80, 0x0 ;  /* 0x000000000000781c */ /* 0x000fe20003f0f008 */
[----:B-1----:R-:W-:-:S04]  /*6070*/  ULEA UR5, UR8, UR5, 0x18 ;  /* 0x0000000508057291 */ /* 0x002fc8000f8ec03f */
[----:B------:R-:W-:-:S04]  /*6080*/  UIADD3 UR4, UR5, 0x30020, UR4 ;  /* 0x0003002005047890 */ /* 0x000fc8000fffe004 */
[----:B------:R-:W-:-:S09]  /*6090*/  UPRMT UR4, URZ, 0x654, UR4 ;  /* 0x000006543f047896 */ /* 0x000fd20008000004 */
[----:B------:R-:W-:Y:S01]  /*60a0*/  SYNCS.ARRIVE.TRANS64.RED.A1T0 RZ, [UR4], RZ ;  /* 0x000000ffffff79a7 */ /* 0x000fe20008100404 */
[----:B------:R-:W-:Y:S05]  /*60b0*/  @P0 BRA `(.L_x_19) ;  /* 0x0000000000040947 */ /* 0x000fea0003800000 */
[----:B------:R-:W-:Y:S01]  /*60c0*/  BPT.TRAP 0x1 ;  /* 0x000000040000795c */ /* 0x000fe20000300000 */
.L_x_19:
[----:B------:R-:W1:Y:S01]  /*60d0*/  S2R R2, SR_TID.X ;  /* 0x0000000000027919 */ /* 0x000e620000002100 */
[----:B------:R-:W-:Y:S01]  /*60e0*/  ULDC.64 UR4, c[0x0][0x280] ;  /* 0x0000a00000047ab9 */ /* 0x000fe20000000a00 */
[----:B------:R-:W2:Y:S01]  /*60f0*/  S2R R4, SR_CTAID.Y ;  /* 0x0000000000047919 */ /* 0x000ea20000002600 */
[----:B------:R-:W3:Y:S01]  /*6100*/  S2R R5, SR_CTAID.X ;  /* 0x0000000000057919 */ /* 0x000ee20000002500 */
[----:B-1----:R-:W-:-:S04]  /*6110*/  SHF.R.S32.HI R0, RZ, 0x1f, R2 ;  /* 0x0000001fff007819 */ /* 0x002fc80000011402 */
[----:B------:R-:W-:Y:S02]  /*6120*/  LEA.HI R0, R0, R2, RZ, 0x7 ;  /* 0x0000000200007211 */ /* 0x000fe400078f38ff */
[----:B--2---:R-:W-:Y:S02]  /*6130*/  SHF.L.U32 R4, R4, 0x7, RZ ;  /* 0x0000000704047819 */ /* 0x004fe400000006ff */
[----:B------:R-:W-:Y:S02]  /*6140*/  LOP3.LUT R0, R0, 0xffffff80, RZ, 0xc0, !PT ;  /* 0xffffff8000007812 */ /* 0x000fe400078ec0ff */
[----:B------:R-:W-:-:S03]  /*6150*/  ISETP.GE.AND P0, PT, R4, UR5, PT ;  /* 0x0000000504007c0c */ /* 0x000fc6000bf06270 */
[----:B------:R-:W-:-:S05]  /*6160*/  IMAD.IADD R0, R2, 0x1, -R0 ;  /* 0x0000000102007824 */ /* 0x000fca00078e0a00 */
[----:B------:R-:W-:-:S04]  /*6170*/  SHF.R.S32.HI R3, RZ, 0x1f, R0 ;  /* 0x0000001fff037819 */ /* 0x000fc80000011400 */
[CC--:B------:R-:W-:Y:S02]  /*6180*/  LEA.HI R2, R3.reuse, R0.reuse, RZ, 0x2 ;  /* 0x0000000003027211 */ /* 0x0c0fe400078f10ff */
[----:B------:R-:W-:Y:S02]  /*6190*/  LEA.HI R3, R3, R0, RZ, 0x5 ;  /* 0x0000000003037211 */ /* 0x000fe400078f28ff */
[--C-:B------:R-:W-:Y:S02]  /*61a0*/  SHF.R.S32.HI R14, RZ, 0x2, R2.reuse ;  /* 0x00000002ff0e7819 */ /* 0x100fe40000011402 */
[----:B------:R-:W-:Y:S02]  /*61b0*/  SHF.R.S32.HI R15, RZ, 0x1f, R2 ;  /* 0x0000001fff0f7819 */ /* 0x000fe40000011402 */
[----:B------:R-:W-:Y:S02]  /*61c0*/  LOP3.LUT R2, R2, 0x7ffffffc, RZ, 0xc0, !PT ;  /* 0x7ffffffc02027812 */ /* 0x000fe400078ec0ff */
[----:B------:R-:W-:-:S03]  /*61d0*/  LEA.HI R15, R15, R14, RZ, 0x3 ;  /* 0x0000000e0f0f7211 */ /* 0x000fc600078f18ff */
[----:B------:R-:W-:Y:S01]  /*61e0*/  IMAD.IADD R2, R0, 0x1, -R2 ;  /* 0x0000000100027824 */ /* 0x000fe200078e0a02 */
[----:B------:R-:W-:-:S03]  /*61f0*/  LOP3.LUT R15, R15, 0xfffffff8, RZ, 0xc0, !PT ;  /* 0xfffffff80f0f7812 */ /* 0x000fc600078ec0ff */
[----:B------:R-:W-:Y:S02]  /*6200*/  IMAD.SHL.U32 R0, R2, 0x2, RZ ;  /* 0x0000000202007824 */ /* 0x000fe400078e00ff */
[----:B------:R-:W-:-:S03]  /*6210*/  IMAD.IADD R14, R14, 0x1, -R15 ;  /* 0x000000010e0e7824 */ /* 0x000fc600078e0a0f */
[----:B------:R-:W-:Y:S02]  /*6220*/  SHF.R.S32.HI R2, RZ, 0x1f, R0 ;  /* 0x0000001fff027819 */ /* 0x000fe40000011400 */
[----:B------:R-:W-:Y:S02]  /*6230*/  IADD3 R10, P1, R4, R0, RZ ;  /* 0x00000000040a7210 */ /* 0x000fe40007f3e0ff */
[----:B------:R-:W-:Y:S02]  /*6240*/  IADD3 R0, -R0, UR5, -R4 ;  /* 0x0000000500007c10 */ /* 0x000fe4000fffe904 */
[----:B------:R-:W-:Y:S01]  /*6250*/  LEA.HI.X.SX32 R11, R4, R2, 0x1, P1 ;  /* 0x00000002040b7211 */ /* 0x000fe200008f0eff */
[----:B---3--:R-:W-:Y:S01]  /*6260*/  IMAD.SHL.U32 R4, R5, 0x100, RZ ;  /* 0x0000010005047824 */ /* 0x008fe200078e00ff */
[----:B------:R-:W-:Y:S02]  /*6270*/  SHF.R.S32.HI R15, RZ, 0x1f, R14 ;  /* 0x0000001fff0f7819 */ /* 0x000fe4000001140e */
[----:B------:R-:W-:-:S02]  /*6280*/  SHF.R.S32.HI R2, RZ, 0x5, R3 ;  /* 0x00000005ff027819 */ /* 0x000fc40000011403 */
[----:B------:R-:W-:Y:S01]  /*6290*/  ISETP.GE.OR P0, PT, R4, UR4, P0 ;  /* 0x0000000404007c0c */ /* 0x000fe20008706670 */
[----:B------:R-:W-:-:S04]  /*62a0*/  IMAD.WIDE R12, R5, 0x100, R14 ;  /* 0x00000100050c7825 */ /* 0x000fc800078e020e */
[----:B------:R-:W-:-:S04]  /*62b0*/  IMAD.WIDE R12, R2, 0x10, R12 ;  /* 0x00000010020c7825 */ /* 0x000fc800078e020c */
[----:B------:R-:W-:-:S05]  /*62c0*/  IMAD R2, R2, -0x10, -R4 ;  /* 0xfffffff002027824 */ /* 0x000fca00078e0a04 */
[----:B------:R-:W-:Y:S01]  /*62d0*/  IADD3 R14, R2, UR4, -R14 ;  /* 0x00000004020e7c10 */ /* 0x000fe2000fffe80e */
[----:B------:R-:W-:Y:S06]  /*62e0*/  @P0 EXIT ;  /* 0x000000000000094d */ /* 0x000fec0003800000 */
[----:B------:R-:W-:Y:S01]  /*62f0*/  FSETP.NEU.AND P2, PT, RZ, UR22, PT ;  /* 0x00000016ff007c0b */ /* 0x000fe2000bf4d000 */
[----:B------:R-:W-:Y:S01]  /*6300*/  ULDC.64 UR14, c[0x0][0x5d0] ;  /* 0x00017400000e7ab9 */ /* 0x000fe20000000a00 */
[----:B------:R-:W-:Y:S01]  /*6310*/  ISETP.GT.AND P0, PT, R14, RZ, PT ;  /* 0x000000ff0e00720c */ /* 0x000fe20003f04270 */
[----:B------:R-:W-:Y:S01]  /*6320*/  IMAD R2, R13, UR14, RZ ;  /* 0x0000000e0d027c24 */ /* 0x000fe2000f8e02ff */
[----:B------:R-:W-:Y:S02]  /*6330*/  USHF.L.U64.HI UR5, UR14, 0x3, UR15 ;  /* 0x000000030e057899 */ /* 0x000fe4000801020f */
[----:B------:R-:W-:Y:S01]  /*6340*/  IMAD.WIDE.U32 R4, R12, UR14, R10 ;  /* 0x0000000e0c047c25 */ /* 0x000fe2000f8e000a */
[----:B------:R-:W-:Y:S01]  /*6350*/  USHF.L.U32 UR4, UR14, 0x3, URZ ;  /* 0x000000030e047899 */ /* 0x000fe2000800063f */
[----:B------:R-:W-:Y:S02]  /*6360*/  ISETP.GT.AND P1, PT, R0, RZ, P0 ;  /* 0x000000ff0000720c */ /* 0x000fe40000724270 */
[----:B------:R-:W-:-:S04]  /*6370*/  IMAD R2, R12, UR15, R2 ;  /* 0x0000000f0c027c24 */ /* 0x000fc8000f8e0202 */
[----:B------:R-:W-:Y:S01]  /*6380*/  IMAD.IADD R3, R5, 0x1, R2 ;  /* 0x0000000105037824 */ /* 0x000fe200078e0202 */
[----:B------:R-:W-:Y:S06]  /*6390*/  @!P2 BRA `(.L_x_21) ;  /* 0x000000b000c0a947 */ /* 0x000fec0003800000 */
[----:B------:R-:W-:Y:S01]  /*63a0*/  ULDC.64 UR6, c[0x0][0x5c8] ;  /* 0x0001720000067ab9 */ /* 0x000fe20000000a00 */
[----:B------:R-:W-:Y:S01]  /*63b0*/  ULDC.64 UR16, c[0x0][0x5b0] ;  /* 0x00016c0000107ab9 */ /* 0x000fe20000000a00 */
[C---:B------:R-:W-:Y:S01]  /*63c0*/  LEA R2, P2, R4.reuse, UR6, 0x1 ;  /* 0x0000000604027c11 */ /* 0x040fe2000f8408ff */
[----:B------:R-:W-:Y:S01]  /*63d0*/  IMAD R6, R13, UR16, RZ ;  /* 0x000000100d067c24 */ /* 0x000fe2000f8e02ff */
[----:B------:R-:W-:Y:S01]  /*63e0*/  ULDC.64 UR18, c[0x0][0x5a8] ;  /* 0x00016a0000127ab9 */ /* 0x000fe20000000a00 */
[----:B------:R-:W2:Y:S01]  /*63f0*/  LDL.LU R7, [R1] ;  /* 0x0000000001077983 */ /* 0x000ea20000300800 */
[----:B------:R-:W-:Y:S01]  /*6400*/  LEA.HI.X R3, R4, UR7, R3, 0x1, P2 ;  /* 0x0000000704037c11 */ /* 0x000fe200090f0c03 */
[C---:B------:R-:W-:Y:S02]  /*6410*/  IMAD R6, R12.reuse, UR17, R6 ;  /* 0x000000110c067c24 */ /* 0x040fe4000f8e0206 */
[----:B------:R-:W-:-:S04]  /*6420*/  IMAD.WIDE.U32 R4, R12, UR16, R10 ;  /* 0x000000100c047c25 */ /* 0x000fc8000f8e000a */
[----:B------:R-:W-:Y:S01]  /*6430*/  IMAD.IADD R5, R5, 0x1, R6 ;  /* 0x0000000105057824 */ /* 0x000fe200078e0206 */
[----:B------:R-:W-:-:S04]  /*6440*/  LEA R8, P2, R4, UR18, 0x1 ;  /* 0x0000001204087c11 */ /* 0x000fc8000f8408ff */
[----:B------:R-:W-:-:S05]  /*6450*/  LEA.HI.X R9, R4, UR19, R5, 0x1, P2 ;  /* 0x0000001304097c11 */ /* 0x000fca00090f0c05 */
[----:B------:R-:W3:Y:S01]  /*6460*/  @P1 LDG.E.LTC128B.U16 R15, desc[UR20][R8.64] ;  /* 0x00000014080f1981 */ /* 0x000ee2000c1e1520 */
[----:B------:R-:W-:Y:S01]  /*6470*/  ISETP.GT.AND P2, PT, R0, 0x1, P0 ;  /* 0x000000010000780c */ /* 0x000fe20000744270 */
[----:B------:R-:W-:Y:S01]  /*6480*/  BSSY B0, `(.L_x_22) ;  /* 0x0000008000007945 */ /* 0x000fe20003800000 */
[----:B---3--:R-:W-:-:S04]  /*6490*/  IMAD.U32 R4, R15, 0x10000, RZ ;  /* 0x000100000f047824 */ /* 0x008fc800078e00ff */
[----:B------:R-:W-:-:S04]  /*64a0*/  FMUL R4, R4, UR22 ;  /* 0x0000001604047c20 */ /* 0x000fc80008400000 */
[----:B--2---:R-:W-:-:S05]  /*64b0*/  FFMA R4, R7, UR11, R4 ;  /* 0x0000000b07047c23 */ /* 0x004fca0008000004 */
[----:B------:R-:W-:-:S05]  /*64c0*/  F2FP.BF16.F32.PACK_AB R4, RZ, R4 ;  /* 0x00000004ff04723e */ /* 0x000fca00000010ff */
[----:B------:R1:W-:Y:S01]  /*64d0*/  @P1 STG.E.U16 desc[UR20][R2.64], R4 ;  /* 0x0000000402001986 */ /* 0x0003e2000c101514 */
[----:B------:R-:W-:Y:S05]  /*64e0*/  @!P2 BRA `(.L_x_23) ;  /* 0x000000000004a947 */ /* 0x000fea0003800000 */
[----:B------:R2:W5:Y:S02]  /*64f0*/  LDG.E.LTC128B.U16 R15, desc[UR20][R8.64+0x2] ;  /* 0x00000214080f7981 */ /* 0x000564000c1e1520 */
.L_x_23:
[----:B------:R-:W-:Y:S05]  /*6500*/  BSYNC B0 ;  /* 0x0000000000007941 */ /* 0x000fea0003800000 */
.L_x_22:
[----:B------:R-:W3:Y:S01]  /*6510*/  LDL.LU R5, [R1+0x4] ;  /* 0x0000040001057983 */ /* 0x000ee20000300800 */
[----:B-1---5:R-:W-:Y:S01]  /*6520*/  SHF.L.U32 R4, R15, 0x10, RZ ;  /* 0x000000100f047819 */ /* 0x022fe200000006ff */
[----:B------:R-:W-:Y:S02]  /*6530*/  USHF.L.U64.HI UR13, UR16, 0x3, UR17 ;  /* 0x00000003100d7899 */ /* 0x000fe40008010211 */
[----:B------:R-:W-:Y:S02]  /*6540*/  USHF.L.U32 UR12, UR16, 0x3, URZ ;  /* 0x00000003100c7899 */ /* 0x000fe4000800063f */
[----:B------:R-:W-:Y:S02]  /*6550*/  IMAD.U32 R17, RZ, RZ, UR16 ;  /* 0x00000010ff117e24 */ /* 0x000fe4000f8e00ff */
[----:B------:R-:W-:Y:S01]  /*6560*/  FMUL R4, R4, UR22 ;  /* 0x0000001604047c20 */ /* 0x000fe20008400000 */
[----:B------:R-:W4:Y:S03]  /*6570*/  LDL.LU R18, [R1+0x8] ;  /* 0x0000080001127983 */ /* 0x000f260000300800 */
[----:B---3--:R-:W-:-:S05]  /*6580*/  FFMA R4, R5, UR11, R4 ;  /* 0x0000000b05047c23 */ /* 0x008fca0008000004 */
[----:B------:R-:W-:-:S05]  /*6590*/  F2FP.BF16.F32.PACK_AB R4, RZ, R4 ;  /* 0x00000004ff04723e */ /* 0x000fca00000010ff */
[----:B------:R1:W-:Y:S02]  /*65a0*/  @P2 STG.E.U16 desc[UR20][R2.64+0x2], R4 ;  /* 0x0000020402002986 */ /* 0x0003e4000c101514 */
[----:B-1----:R-:W-:-:S03]  /*65b0*/  IMAD.WIDE.U32 R4, R12, R17, UR12 ;  /* 0x0000000c0c047e25 */ /* 0x002fc6000f8e0011 */
[----:B------:R-:W-:-:S04]  /*65c0*/  IADD3 R4, P1, R10, R4, RZ ;  /* 0x000000040a047210 */ /* 0x000fc80007f3e0ff */
[----:B------:R-:W-:Y:S02]  /*65d0*/  IADD3.X R5, R11, R6, R5, P1, !PT ;  /* 0x000000060b057210 */ /* 0x000fe40000ffe405 */
[----:B------:R-:W-:Y:S02]  /*65e0*/  ISETP.GT.AND P1, PT, R14, 0x8, PT ;  /* 0x000000080e00780c */ /* 0x000fe40003f24270 */
[----:B------:R-:W-:Y:S02]  /*65f0*/  LEA R6, P3, R4, UR18, 0x1 ;  /* 0x0000001204067c11 */ /* 0x000fe4000f8608ff */
[----:B------:R-:W-:Y:S02]  /*6600*/  ISETP.GT.AND P2, PT, R0, RZ, P1 ;  /* 0x000000ff0000720c */ /* 0x000fe40000f44270 */
[----:B------:R-:W-:-:S11]  /*6610*/  LEA.HI.X R7, R4, UR19, R5, 0x1, P3 ;  /* 0x0000001304077c11 */ /* 0x000fd600098f0c05 */
[----:B------:R-:W3:Y:S01]  /*6620*/  @P2 LDG.E.LTC128B.U16 R15, desc[UR20][R6.64] ;  /* 0x00000014060f2981 */ /* 0x000ee2000c1e1520 */
[----:B------:R-:W-:Y:S01]  /*6630*/  USHF.L.U32 UR8, UR4, 0x1, URZ ;  /* 0x0000000104087899 */ /* 0x000fe2000800063f */
[----:B------:R-:W-:Y:S01]  /*6640*/  ISETP.GT.AND P3, PT, R0, 0x1, P1 ;  /* 0x000000010000780c */ /* 0x000fe20000f64270 */
[----:B------:R-:W-:Y:S01]  /*6650*/  USHF.L.U64.HI UR5, UR4, 0x1, UR5 ;  /* 0x0000000104057899 */ /* 0x000fe20008010205 */
[----:B------:R-:W-:Y:S03]  /*6660*/  BSSY B0, `(.L_x_24) ;  /* 0x000000b000007945 */ /* 0x000fe60003800000 */
[----:B------:R-:W-:Y:S01]  /*6670*/  IADD3 R4, P4, R2, UR8, RZ ;  /* 0x0000000802047c10 */ /* 0x000fe2000ff9e0ff */
[----:B---3--:R-:W-:-:S04]  /*6680*/  IMAD.U32 R5, R15, 0x10000, RZ ;  /* 0x000100000f057824 */ /* 0x008fc800078e00ff */
[----:B------:R-:W-:-:S04]  /*6690*/  FMUL R5, R5, UR22 ;  /* 0x0000001605057c20 */ /* 0x000fc80008400000 */
[----:B----4-:R-:W-:-:S05]  /*66a0*/  FFMA R5, R18, UR11, R5 ;  /* 0x0000000b12057c23 */ /* 0x010fca0008000005 */
[----:B------:R-:W-:-:S04]  /*66b0*/  F2FP.BF16.F32.PACK_AB R5, RZ, R5 ;  /* 0x00000005ff05723e */ /* 0x000fc800000010ff */
[----:B------:R-:W-:Y:S02]  /*66c0*/  PRMT R16, R5, 0x7610, R16 ;  /* 0x0000761005107816 */ /* 0x000fe40000000010 */
[----:B------:R-:W-:-:S05]  /*66d0*/  IADD3.X R5, R3, UR5, RZ, P4, !PT ;  /* 0x0000000503057c10 */ /* 0x000fca000a7fe4ff */
[----:B------:R1:W-:Y:S01]  /*66e0*/  @P2 STG.E.U16 desc[UR20][R4.64], R16 ;  /* 0x0000001004002986 */ /* 0x0003e2000c101514 */
[----:B------:R-:W-:Y:S05]  /*66f0*/  @!P3 BRA `(.L_x_25) ;  /* 0x000000000004b947 */ /* 0x000fea0003800000 */
[----:B------:R3:W5:Y:S02]  /*6700*/  LDG.E.LTC128B.U16 R15, desc[UR20][R6.64+0x2] ;  /* 0x00000214060f7981 */ /* 0x000764000c1e1520 */
.L_x_25:
[----:B------:R-:W-:Y:S05]  /*6710*/  BSYNC B0 ;  /* 0x0000000000007941 */ /* 0x000fea0003800000 */
.L_x_24:
[----:B------:R-:W4:Y:S01]  /*6720*/  LDL.LU R18, [R1+0xc] ;  /* 0x00000c0001127983 */ /* 0x000f220000300800 */
[----:B-1---5:R-:W-:Y:S01]  /*6730*/  IMAD.U32 R16, R15, 0x10000, RZ ;  /* 0x000100000f107824 */ /* 0x022fe200078e00ff */
[----:B------:R-:W-:Y:S01]  /*6740*/  ISETP.GT.AND P2, PT, R0, 0x8, P0 ;  /* 0x000000080000780c */ /* 0x000fe20000744270 */
[----:B------:R-:W-:Y:S02]  /*6750*/  BSSY B0, `(.L_x_26) ;  /* 0x0000007000007945 */ /* 0x000fe40003800000 */
[----:B------:R-:W-:-:S04]  /*6760*/  FMUL R16, R16, UR22 ;  /* 0x0000001610107c20 */ /* 0x000fc80008400000 */
[----:B----4-:R-:W-:-:S05]  /*6770*/  FFMA R16, R18, UR11, R16 ;  /* 0x0000000b12107c23 */ /* 0x010fca0008000010 */
[----:B------:R-:W-:-:S05]  /*6780*/  F2FP.BF16.F32.PACK_AB R16, RZ, R16 ;  /* 0x00000010ff10723e */ /* 0x000fca00000010ff */
[----:B------:R1:W-:Y:S01]  /*6790*/  @P3 STG.E.U16 desc[UR20][R4.64+0x2], R16 ;  /* 0x0000021004003986 */ /* 0x0003e2000c101514 */
[----:B------:R-:W-:Y:S05]  /*67a0*/  @!P2 BRA `(.L_x_27) ;  /* 0x000000000004a947 */ /* 0x000fea0003800000 */
[----:B------:R4:W5:Y:S02]  /*67b0*/  LDG.E.LTC128B.U16 R15, desc[UR20][R8.64+0x10] ;  /* 0x00001014080f7981 */ /* 0x000964000c1e1520 */
.L_x_27:
[----:B------:R-:W-:Y:S05]  /*67c0*/  BSYNC B0 ;  /* 0x0000000000007941 */ /* 0x000fea0003800000 */
.L_x_26:
[----:B------:R-:W2:Y:S01]  /*67d0*/  LDL.LU R18, [R1+0x10] ;  /* 0x0000100001127983 */ /* 0x000ea20000300800 */
[----:B-1---5:R-:W-:Y:S01]  /*67e0*/  IMAD.U32 R16, R15, 0x10000, RZ ;  /* 0x000100000f107824 */ /* 0x022fe200078e00ff */
[----:B------:R-:W-:Y:S03]  /*67f0*/  BSSY B0, `(.L_x_28) ;  /* 0x0000008000007945 */ /* 0x000fe60003800000 */
[----:B------:R-:W-:-:S04]  /*6800*/  FMUL R16, R16, UR22 ;  /* 0x0000001610107c20 */ /* 0x000fc80008400000 */
[----:B--2---:R-:W-:-:S05]  /*6810*/  FFMA R16, R18, UR11, R16 ;  /* 0x0000000b12107c23 */ /* 0x004fca0008000010 */
[----:B------:R-:W-:-:S05]  /*6820*/  F2FP.BF16.F32.PACK_AB R16, RZ, R16 ;  /* 0x00000010ff10723e */ /* 0x000fca00000010ff */
[----:B------:R1:W-:Y:S01]  /*6830*/  @P2 STG.E.U16 desc[UR20][R2.64+0x10], R16 ;  /* 0x0000101002002986 */ /* 0x0003e2000c101514 */
[----:B------:R-:W-:-:S13]  /*6840*/  ISETP.GT.AND P2, PT, R0, 0x9, P0 ;  /* 0x000000090000780c */ /* 0x000fda0000744270 */
[----:B-1----:R-:W-:Y:S05]  /*6850*/  @!P2 BRA `(.L_x_29) ;  /* 0x000000000004a947 */ /* 0x002fea0003800000 */
[----:B------:R1:W5:Y:S02]  /*6860*/  LDG.E.LTC128B.U16 R15, desc[UR20][R8.64+0x12] ;  /* 0x00001214080f7981 */ /* 0x000364000c1e1520 */
.L_x_29:
[----:B------:R-:W-:Y:S05]  /*6870*/  BSYNC B0 ;  /* 0x0000000000007941 */ /* 0x000fea0003800000 */
.L_x_28:
[----:B------:R-:W2:Y:S01]  /*6880*/  LDL.LU R18, [R1+0x14] ;  /* 0x0000140001127983 */ /* 0x000ea20000300800 */
[----:B-----5:R-:W-:Y:S01]  /*6890*/  SHF.L.U32 R16, R15, 0x10, RZ ;  /* 0x000000100f107819 */ /* 0x020fe200000006ff */
[----:B------:R-:W-:Y:S01]  /*68a0*/  BSSY B0, `(.L_x_30) ;  /* 0x0000008000007945 */ /* 0x000fe20003800000 */
[----:B------:R-:W-:-:S03]  /*68b0*/  ISETP.GT.AND P3, PT, R0, 0x8, P1 ;  /* 0x000000080000780c */ /* 0x000fc60000f64270 */
[----:B------:R-:W-:-:S04]  /*68c0*/  FMUL R16, R16, UR22 ;  /* 0x0000001610107c20 */ /* 0x000fc80008400000 */
[----:B--2---:R-:W-:-:S05]  /*68d0*/  FFMA R16, R18, UR11, R16 ;  /* 0x0000000b12107c23 */ /* 0x004fca0008000010 */
[----:B------:R-:W-:-:S05]  /*68e0*/  F2FP.BF16.F32.PACK_AB R16, RZ, R16 ;  /* 0x00000010ff10723e */ /* 0x000fca00000010ff */
[----:B------:R2:W-:Y:S01]  /*68f0*/  @P2 STG.E.U16 desc[UR20][R2.64+0x12], R16 ;  /* 0x0000121002002986 */ /* 0x0005e2000c101514 */
[----:B------:R-:W-:Y:S05]  /*6900*/  @!P3 BRA `(.L_x_31) ;  /* 0x000000000004b947 */ /* 0x000fea0003800000 */
[----:B------:R0:W5:Y:S02]  /*6910*/  LDG.E.LTC128B.U16 R15, desc[UR20][R6.64+0x10] ;  /* 0x00001014060f7981 */ /* 0x000164000c1e1520 */
.L_x_31:
[----:B------:R-:W-:Y:S05]  /*6920*/  BSYNC B0 ;  /* 0x0000000000007941 */ /* 0x000fea0003800000 */
.L_x_30:
[----:B------:R-:W3:Y:S01]  /*6930*/  LDL.LU R18, [R1+0x18] ;  /* 0x0000180001127983 */ /* 0x000ee20000300800 */
[----:B--2--5:R-:W-:Y:S01]  /*6940*/  IMAD.U32 R16, R15, 0x10000, RZ ;  /* 0x000100000f107824 */ /* 0x024fe200078e00ff */
[----:B------:R-:W-:Y:S01]  /*6950*/  ISETP.GT.AND P2, PT, R0, 0x9, P1 ;  /* 0x000000090000780c */ /* 0x000fe20000f44270 */
[----:B------:R-:W-:Y:S02]  /*6960*/  BSSY B0, `(.L_x_32) ;  /* 0x0000007000007945 */ /* 0x000fe40003800000 */
[----:B------:R-:W-:-:S04]  /*6970*/  FMUL R16, R16, UR22 ;  /* 0x0000001610107c20 */ /* 0x000fc80008400000 */
[----:B---3--:R-:W-:-:S05]  /*6980*/  FFMA R16, R18, UR11, R16 ;  /* 0x0000000b12107c23 */ /* 0x008fca0008000010 */
[----:B------:R-:W-:-:S05]  /*6990*/  F2FP.BF16.F32.PACK_AB R16, RZ, R16 ;  /* 0x00000010ff10723e */ /* 0x000fca00000010ff */
[----:B------:R2:W-:Y:S01]  /*69a0*/  @P3 STG.E.U16 desc[UR20][R4.64+0x10], R16 ;  /* 0x0000101004003986 */ /* 0x0005e2000c101514 */
[----:B------:R-:W-:Y:S05]  /*69b0*/  @!P2 BRA `(.L_x_33) ;  /* 0x000000000004a947 */ /* 0x000fea0003800000 */
[----:B------:R3:W5:Y:S02]  /*69c0*/  LDG.E.LTC128B.U16 R15, desc[UR20][R6.64+0x12] ;  /* 0x00001214060f7981 */ /* 0x000764000c1e1520 */
.L_x_33:
[----:B------:R-:W-:Y:S05]  /*69d0*/  BSYNC B0 ;  /* 0x0000000000007941 */ /* 0x000fea0003800000 */
.L_x_32:
[----:B------:R-:W4:Y:S01]  /*69e0*/  LDL.LU R18, [R1+0x1c] ;  /* 0x00001c0001127983 */ /* 0x000f220000300800 */
[----:B--2--5:R-:W-:Y:S01]  /*69f0*/  IMAD.U32 R16, R15, 0x10000, RZ ;  /* 0x000100000f107824 */ /* 0x024fe200078e00ff */
        /* <DEDUP_REMOVED lines=8> */
.L_x_35:
[----:B------:R-:W-:Y:S05]  /*6a80*/  BSYNC B0 ;  /* 0x0000000000007941 */ /* 0x000fea0003800000 */
.L_x_34:
        /* <DEDUP_REMOVED lines=10> */
.L_x_37:
[----:B------:R-:W-:Y:S05]  /*6b30*/  BSYNC B0 ;  /* 0x0000000000007941 */ /* 0x000fea0003800000 */
.L_x_36:
        /* <DEDUP_REMOVED lines=10> */
.L_x_39:
[----:B------:R-:W-:Y:S05]  /*6be0*/  BSYNC B0 ;  /* 0x0000000000007941 */ /* 0x000fea0003800000 */
.L_x_38:
[----:B------:R-:W3:Y:S01]  /*6bf0*/  LDL.LU R18, [R1+0x28] ;  /* 0x0000280001127983 */ /* 0x000ee20000300800 */
[----:B--2--5:R-:W-:Y:S01]  /*6c00*/  SHF.L.U32 R16, R15, 0x10, RZ ;  /* 0x000000100f107819 */ /* 0x024fe200000006ff */
[----:B------:R-:W-:Y:S01]  /*6c10*/  BSSY B0, `(.L_x_40) ;  /* 0x0000008000007945 */ /* 0x000fe20003800000 */
[----:B------:R-:W-:-:S03]  /*6c20*/  ISETP.GT.AND P2, PT, R0, 0x11, P1 ;  /* 0x000000110000780c */ /* 0x000fc60000f44270 */
[----:B------:R-:W-:-:S04]  /*6c30*/  FMUL R16, R16, UR22 ;  /* 0x0000001610107c20 */ /* 0x000fc80008400000 */
[----:B---3--:R-:W-:-:S05]  /*6c40*/  FFMA R16, R18, UR11, R16 ;  /* 0x0000000b12107c23 */ /* 0x008fca0008000010 */
[----:B------:R-:W-:-:S05]  /*6c50*/  F2FP.BF16.F32.PACK_AB R16, RZ, R16 ;  /* 0x00000010ff10723e */ /* 0x000fca00000010ff */
[----:B------:R2:W-:Y:S01]  /*6c60*/  @P3 STG.E.U16 desc[UR20][R4.64+0x20], R16 ;  /* 0x0000201004003986 */ /* 0x0005e2000c101514 */
[----:B------:R-:W-:Y:S05]  /*6c70*/  @!P2 BRA `(.L_x_41) ;  /* 0x000000000004a947 */ /* 0x000fea0003800000 */
[----:B------:R3:W5:Y:S02]  /*6c80*/  LDG.E.LTC128B.U16 R15, desc[UR20][R6.64+0x22] ;  /* 0x00002214060f7981 */ /* 0x000764000c1e1520 */
.L_x_41:
[----:B------:R-:W-:Y:S05]  /*6c90*/  BSYNC B0 ;  /* 0x0000000000007941 */ /* 0x000fea0003800000 */
.L_x_40:
        /* <DEDUP_REMOVED lines=10> */
.L_x_43:
[----:B------:R-:W-:Y:S05]  /*6d40*/  BSYNC B0 ;  /* 0x0000000000007941 */ /* 0x000fea0003800000 */
.L_x_42:
        /* <DEDUP_REMOVED lines=10> */
.L_x_45:
[----:B------:R-:W-:Y:S05]  /*6df0*/  BSYNC B0 ;  /* 0x0000000000007941 */ /* 0x000fea0003800000 */
.L_x_44:
        /* <DEDUP_REMOVED lines=10> */
.L_x_47:
[----:B------:R-:W-:Y:S05]  /*6ea0*/  BSYNC B0 ;  /* 0x0000000000007941 */ /* 0x000fea0003800000 */
.L_x_46:
        /* <DEDUP_REMOVED lines=10> */
.L_x_49:
[----:B------:R-:W-:Y:S05]  /*6f50*/  BSYNC B0 ;  /* 0x0000000000007941 */ /* 0x000fea0003800000 */
.L_x_48:
[----:B------:R-:W4:Y:S01]  /*6f60*/  LDL.LU R18, [R1+0x3c] ;  /* 0x00003c0001127983 */ /* 0x000f220000300800 */
[----:B--2--5:R-:W-:Y:S01]  /*6f70*/  SHF.L.U32 R16, R15, 0x10, RZ ;  /* 0x000000100f107819 */ /* 0x024fe200000006ff */
[----:B------:R-:W-:Y:S01]  /*6f80*/  BSSY B0, `(.L_x_50) ;  /* 0x0000008000007945 */ /* 0x000fe20003800000 */
[----:B------:R-:W-:-:S03]  /*6f90*/  ISETP.GT.AND P3, PT, R0, 0x20, P0 ;  /* 0x000000200000780c */ /* 0x000fc60000764270 */
[----:B------:R-:W-:-:S04]  /*6fa0*/  FMUL R16, R16, UR22 ;  /* 0x0000001610107c20 */ /* 0x000fc80008400000 */
[----:B----4-:R-:W-:-:S05]  /*6fb0*/  FFMA R16, R18, UR11, R16 ;  /* 0x0000000b12107c23 */ /* 0x010fca0008000010 */
[----:B------:R-:W-:-:S05]  /*6fc0*/  F2FP.BF16.F32.PACK_AB R16, RZ, R16 ;  /* 0x00000010ff10723e */ /* 0x000fca00000010ff */
[----:B------:R2:W-:Y:S01]  /*6fd0*/  @P2 STG.E.U16 desc[UR20][R4.64+0x32], R16 ;  /* 0x0000321004002986 */ /* 0x0005e2000c101514 */
[----:B------:R-:W-:Y:S05]  /*6fe0*/  @!P3 BRA `(.L_x_51) ;  /* 0x000000000004b947 */ /* 0x000fea0003800000 */
[----:B------:R4:W5:Y:S02]  /*6ff0*/  LDG.E.LTC128B.U16 R15, desc[UR20][R8.64+0x40] ;  /* 0x00004014080f7981 */ /* 0x000964000c1e1520 */
.L_x_51:
[----:B------:R-:W-:Y:S05]  /*7000*/  BSYNC B0 ;  /* 0x0000000000007941 */ /* 0x000fea0003800000 */
.L_x_50:
        /* <DEDUP_REMOVED lines=10> */
.L_x_53:
[----:B------:R-:W-:Y:S05]  /*70b0*/  BSYNC B0 ;  /* 0x0000000000007941 */ /* 0x000fea0003800000 */
.L_x_52:
        /* <DEDUP_REMOVED lines=10> */
.L_x_55:
[----:B------:R-:W-:Y:S05]  /*7160*/  BSYNC B0 ;  /* 0x0000000000007941 */ /* 0x000fea0003800000 */
.L_x_54:
        /* <DEDUP_REMOVED lines=10> */
.L_x_57:
[----:B------:R-:W-:Y:S05]  /*7210*/  BSYNC B0 ;  /* 0x0000000000007941 */ /* 0x000fea0003800000 */
.L_x_56:
        /* <DEDUP_REMOVED lines=10> */
.L_x_59:
[----:B------:R-:W-:Y:S05]  /*72c0*/  BSYNC B0 ;  /* 0x0000000000007941 */ /* 0x000fea0003800000 */
.L_x_58:
        /* <DEDUP_REMOVED lines=10> */
.L_x_61:
[----:B------:R-:W-:Y:S05]  /*7370*/  BSYNC B0 ;  /* 0x0000000000007941 */ /* 0x000fea0003800000 */
.L_x_60:
        /* <DEDUP_REMOVED lines=10> */
.L_x_63:
[----:B------:R-:W-:Y:S05]  /*7420*/  BSYNC B0 ;  /* 0x0000000000007941 */ /* 0x000fea0003800000 */
.L_x_62:
        /* <DEDUP_REMOVED lines=10> */
.L_x_65:
[----:B------:R-:W-:Y:S05]  /*74d0*/  BSYNC B0 ;  /* 0x0000000000007941 */ /* 0x000fea0003800000 */
.L_x_64:
        /* <DEDUP_REMOVED lines=10> */
.L_x_67:
[----:B------:R-:W-:Y:S05]  /*7580*/  BSYNC B0 ;  /* 0x0000000000007941 */ /* 0x000fea0003800000 */
.L_x_66:
        /* <DEDUP_REMOVED lines=10> */
.L_x_69:
[----:B------:R-:W-:Y:S05]  /*7630*/  BSYNC B0 ;  /* 0x0000000000007941 */ /* 0x000fea0003800000 */
.L_x_68:
        /* <DEDUP_REMOVED lines=10> */
.L_x_71:
[----:B------:R-:W-:Y:S05]  /*76e0*/  BSYNC B0 ;  /* 0x0000000000007941 */ /* 0x000fea0003800000 */
.L_x_70:
        /* <DEDUP_REMOVED lines=10> */
.L_x_73:
[----:B------:R-:W-:Y:S05]  /*7790*/  BSYNC B0 ;  /* 0x0000000000007941 */ /* 0x000fea0003800000 */
.L_x_72:
        /* <DEDUP_REMOVED lines=10> */
.L_x_75:
[----:B------:R-:W-:Y:S05]  /*7840*/  BSYNC B0 ;  /* 0x0000000000007941 */ /* 0x000fea0003800000 */
.L_x_74:
        /* <DEDUP_REMOVED lines=10> */
.L_x_77:
[----:B------:R-:W-:Y:S05]  /*78f0*/  BSYNC B0 ;  /* 0x0000000000007941 */ /* 0x000fea0003800000 */
.L_x_76:
        /* <DEDUP_REMOVED lines=10> */
.L_x_79:
[----:B------:R-:W-:Y:S05]  /*79a0*/  BSYNC B0 ;  /* 0x0000000000007941 */ /* 0x000fea0003800000 */
.L_x_78:
        /* <DEDUP_REMOVED lines=10> */
.L_x_81:
[----:B------:R-:W-:Y:S05]  /*7a50*/  BSYNC B0 ;  /* 0x0000000000007941 */ /* 0x000fea0003800000 */
.L_x_80:
        /* <DEDUP_REMOVED lines=10> */
.L_x_83:
[----:B------:R-:W-:Y:S05]  /*7b00*/  BSYNC B0 ;  /* 0x0000000000007941 */ /* 0x000fea0003800000 */
.L_x_82:
        /* <DEDUP_REMOVED lines=10> */
.L_x_85:
[----:B------:R-:W-:Y:S05]  /*7bb0*/  BSYNC B0 ;  /* 0x0000000000007941 */ /* 0x000fea0003800000 */
.L_x_84:
        /* <DEDUP_REMOVED lines=10> */
.L_x_87:
[----:B------:R-:W-:Y:S05]  /*7c60*/  BSYNC B0 ;  /* 0x0000000000007941 */ /* 0x000fea0003800000 */
.L_x_86:
        /* <DEDUP_REMOVED lines=10> */
.L_x_89:
[----:B------:R-:W-:Y:S05]  /*7d10*/  BSYNC B0 ;  /* 0x0000000000007941 */ /* 0x000fea0003800000 */
.L_x_88:
        /* <DEDUP_REMOVED lines=10> */
.L_x_91:
[----:B------:R-:W-:Y:S05]  /*7dc0*/  BSYNC B0 ;  /* 0x0000000000007941 */ /* 0x000fea0003800000 */
.L_x_90:
        /* <DEDUP_REMOVED lines=10> */
.L_x_93:
[----:B------:R-:W-:Y:S05]  /*7e70*/  BSYNC B0 ;  /* 0x0000000000007941 */ /* 0x000fea0003800000 */
.L_x_92:
        /* <DEDUP_REMOVED lines=10> */
.L_x_95:
[----:B------:R-:W-:Y:S05]  /*7f20*/  BSYNC B0 ;  /* 0x0000000000007941 */ /* 0x000fea0003800000 */
.L_x_94:
        /* <DEDUP_REMOVED lines=10> */
.L_x_97:
[----:B------:R-:W-:Y:S05]  /*7fd0*/  BSYNC B0 ;  /* 0x0000000000007941 */ /* 0x000fea0003800000 */
.L_x_96:
        /* <DEDUP_REMOVED lines=10> */
.L_x_99:
[----:B------:R-:W-:Y:S05]  /*8080*/  BSYNC B0 ;  /* 0x0000000000007941 */ /* 0x000fea0003800000 */
.L_x_98:
        /* <DEDUP_REMOVED lines=10> */
.L_x_101:
[----:B------:R-:W-:Y:S05]  /*8130*/  BSYNC B0 ;  /* 0x0000000000007941 */ /* 0x000fea0003800000 */
.L_x_100:
        /* <DEDUP_REMOVED lines=10> */
.L_x_103:
[----:B------:R-:W-:Y:S05]  /*81e0*/  BSYNC B0 ;  /* 0x0000000000007941 */ /* 0x000fea0003800000 */
.L_x_102:
        /* <DEDUP_REMOVED lines=10> */
.L_x_105:
[----:B------:R-:W-:Y:S05]  /*8290*/  BSYNC B0 ;  /* 0x0000000000007941 */ /* 0x000fea0003800000 */
.L_x_104:
        /* <DEDUP_REMOVED lines=10> */
.L_x_107:
[----:B------:R-:W-:Y:S05]  /*8340*/  BSYNC B0 ;  /* 0x0000000000007941 */ /* 0x000fea0003800000 */
.L_x_106:
        /* <DEDUP_REMOVED lines=10> */
.L_x_109:
[----:B------:R-:W-:Y:S05]  /*83f0*/  BSYNC B0 ;  /* 0x0000000000007941 */ /* 0x000fea0003800000 */
.L_x_108:
        /* <DEDUP_REMOVED lines=10> */
.L_x_111:
[----:B------:R-:W-:Y:S05]  /*84a0*/  BSYNC B0 ;  /* 0x0000000000007941 */ /* 0x000fea0003800000 */
.L_x_110:
        /* <DEDUP_REMOVED lines=10> */
.L_x_113:
[----:B------:R-:W-:Y:S05]  /*8550*/  BSYNC B0 ;  /* 0x0000000000007941 */ /* 0x000fea0003800000 */
.L_x_112:
        /* <DEDUP_REMOVED lines=10> */
.L_x_115:
[----:B------:R-:W-:Y:S05]  /*8600*/  BSYNC B0 ;  /* 0x0000000000007941 */ /* 0x000fea0003800000 */
.L_x_114:
        /* <DEDUP_REMOVED lines=10> */
.L_x_117:
[----:B------:R-:W-:Y:S05]  /*86b0*/  BSYNC B0 ;  /* 0x0000000000007941 */ /* 0x000fea0003800000 */
.L_x_116:
        /* <DEDUP_REMOVED lines=10> */
.L_x_119:
[----:B------:R-:W-:Y:S05]  /*8760*/  BSYNC B0 ;  /* 0x0000000000007941 */ /* 0x000fea0003800000 */
.L_x_118:
        /* <DEDUP_REMOVED lines=10> */
.L_x_121:
[----:B------:R-:W-:Y:S05]  /*8810*/  BSYNC B0 ;  /* 0x0000000000007941 */ /* 0x000fea0003800000 */
.L_x_120:
        /* <DEDUP_REMOVED lines=10> */
.L_x_123:
[----:B------:R-:W-:Y:S05]  /*88c0*/  BSYNC B0 ;  /* 0x0000000000007941 */ /* 0x000fea0003800000 */
.L_x_122:
        /* <DEDUP_REMOVED lines=10> */
.L_x_125:
[----:B------:R-:W-:Y:S05]  /*8970*/  BSYNC B0 ;  /* 0x0000000000007941 */ /* 0x000fea0003800000 */
.L_x_124:
        /* <DEDUP_REMOVED lines=10> */
.L_x_127:
[----:B------:R-:W-:Y:S05]  /*8a20*/  BSYNC B0 ;  /* 0x0000000000007941 */ /* 0x000fea0003800000 */
.L_x_126:
        /* <DEDUP_REMOVED lines=10> */
.L_x_129:
[----:B------:R-:W-:Y:S05]  /*8ad0*/  BSYNC B0 ;  /* 0x0000000000007941 */ /* 0x000fea0003800000 */
.L_x_128:
        /* <DEDUP_REMOVED lines=10> */
.L_x_131:
[----:B------:R-:W-:Y:S05]  /*8b80*/  BSYNC B0 ;  /* 0x0000000000007941 */ /* 0x000fea0003800000 */
.L_x_130:
        /* <DEDUP_REMOVED lines=10> */
.L_x_133:
[----:B------:R-:W-:Y:S05]  /*8c30*/  BSYNC B0 ;  /* 0x0000000000007941 */ /* 0x000fea0003800000 */
.L_x_132:
        /* <DEDUP_REMOVED lines=10> */
.L_x_135:
[----:B------:R-:W-:Y:S05]  /*8ce0*/  BSYNC B0 ;  /* 0x0000000000007941 */ /* 0x000fea0003800000 */
.L_x_134:
        /* <DEDUP_REMOVED lines=10> */
.L_x_137:
[----:B------:R-:W-:Y:S05]  /*8d90*/  BSYNC B0 ;  /* 0x0000000000007941 */ /* 0x000fea0003800000 */
.L_x_136:
        /* <DEDUP_REMOVED lines=10> */
.L_x_139:
[----:B------:R-:W-:Y:S05]  /*8e40*/  BSYNC B0 ;  /* 0x0000000000007941 */ /* 0x000fea0003800000 */
.L_x_138:
        /* <DEDUP_REMOVED lines=10> */
.L_x_141:
[----:B------:R-:W-:Y:S05]  /*8ef0*/  BSYNC B0 ;  /* 0x0000000000007941 */ /* 0x000fea0003800000 */
.L_x_140:
[----:B-1-34-:R-:W3:Y:S01]  /*8f00*/  LDL.LU R9, [R1+0xf4] ;  /* 0x0000f40001097983 */ /* 0x01aee20000300800 */
[----:B-----5:R-:W-:Y:S01]  /*8f10*/  IMAD.U32 R8, R15, 0x10000, RZ ;  /* 0x000100000f087824 */ /* 0x020fe200078e00ff */
        /* <DEDUP_REMOVED lines=8> */
.L_x_143:
[----:B------:R-:W-:Y:S05]  /*8fa0*/  BSYNC B0 ;  /* 0x0000000000007941 */ /* 0x000fea0003800000 */
.L_x_142:
[----:B------:R-:W4:Y:S01]  /*8fb0*/  LDL.LU R9, [R1+0xf8] ;  /* 0x0000f80001097983 */ /* 0x000f220000300800 */
[----:B-1---5:R-:W-:Y:S01]  /*8fc0*/  IMAD.U32 R8, R15, 0x10000, RZ ;  /* 0x000100000f087824 */ /* 0x022fe200078e00ff */
[----:B------:R-:W-:Y:S01]  /*8fd0*/  ISETP.GT.AND P1, PT, R0, 0x79, P1 ;  /* 0x000000790000780c */ /* 0x000fe20000f24270 */
[----:B------:R-:W-:Y:S01]  /*8fe0*/  BSSY B0, `(.L_x_144) ;  /* 0x0000008000007945 */ /* 0x000fe20003800000 */
[----:B------:R-:W-:Y:S01]  /*8ff0*/  IADD3 R18, P0, R12, 0x40, RZ ;  /* 0x000000400c127810 */ /* 0x000fe20007f1e0ff */
[----:B------:R-:W-:-:S04]  /*9000*/  FMUL R8, R8, UR22 ;  /* 0x0000001608087c20 */ /* 0x000fc80008400000 */
[----:B----4-:R-:W-:-:S05]  /*9010*/  FFMA R8, R9, UR11, R8 ;  /* 0x0000000b09087c23 */ /* 0x010fca0008000008 */
[----:B------:R-:W-:-:S05]  /*9020*/  F2FP.BF16.F32.PACK_AB R8, RZ, R8 ;  /* 0x00000008ff08723e */ /* 0x000fca00000010ff */
[----:B------:R1:W-:Y:S01]  /*9030*/  @P2 STG.E.U16 desc[UR20][R4.64+0xf0], R8 ;  /* 0x0000f00804002986 */ /* 0x0003e2000c101514 */
[----:B------:R-:W-:Y:S05]  /*9040*/  @!P1 BRA `(.L_x_145) ;  /* 0x0000000000049947 */ /* 0x000fea0003800000 */
[----:B------:R4:W5:Y:S02]  /*9050*/  LDG.E.LTC128B.U16 R15, desc[UR20][R6.64+0xf2] ;  /* 0x0000f214060f7981 */ /* 0x000964000c1e1520 */
.L_x_145:
[----:B------:R-:W-:Y:S05]  /*9060*/  BSYNC B0 ;  /* 0x0000000000007941 */ /* 0x000fea0003800000 */
.L_x_144:
[----:B-1----:R-:W2:Y:S01]  /*9070*/  LDL.LU R8, [R1+0xfc] ;  /* 0x0000fc0001087983 */ /* 0x002ea20000300800 */
[----:B0--345:R-:W-:Y:S02]  /*9080*/  IMAD.U32 R6, R15, 0x10000, RZ ;  /* 0x000100000f067824 */ /* 0x039fe400078e00ff */
[----:B------:R-:W-:Y:S01]  /*9090*/  IMAD.X R7, RZ, RZ, R13, P0 ;  /* 0x000000ffff077224 */ /* 0x000fe200000e060d */
[----:B------:R-:W-:Y:S01]  /*90a0*/  ISETP.GT.AND P0, PT, R14, 0x40, PT ;  /* 0x000000400e00780c */ /* 0x000fe20003f04270 */
[----:B------:R-:W-:Y:S02]  /*90b0*/  FMUL R6, R6, UR22 ;  /* 0x0000001606067c20 */ /* 0x000fe40008400000 */
[----:B------:R-:W-:Y:S01]  /*90c0*/  IMAD R7, R7, UR16, RZ ;  /* 0x0000001007077c24 */ /* 0x000fe2000f8e02ff */
[----:B------:R-:W-:-:S03]  /*90d0*/  ISETP.GT.AND P3, PT, R0, RZ, P0 ;  /* 0x000000ff0000720c */ /* 0x000fc60000764270 */
[----:B------:R-:W-:Y:S02]  /*90e0*/  IMAD R19, R18, UR17, R7 ;  /* 0x0000001112137c24 */ /* 0x000fe4000f8e0207 */
[----:B--2---:R-:W-:Y:S01]  /*90f0*/  FFMA R6, R8, UR11, R6 ;  /* 0x0000000b08067c23 */ /* 0x004fe20008000006 */
[----:B------:R-:W-:-:S04]  /*9100*/  IMAD.WIDE.U32 R8, R18, UR16, R10 ;  /* 0x0000001012087c25 */ /* 0x000fc8000f8e000a */
[----:B------:R-:W-:Y:S02]  /*9110*/  F2FP.BF16.F32.PACK_AB R16, RZ, R6 ;  /* 0x00000006ff10723e */ /* 0x000fe400000010ff */
[C---:B------:R-:W-:Y:S02]  /*9120*/  LEA R6, P2, R8.reuse, UR18, 0x1 ;  /* 0x0000001208067c11 */ /* 0x040fe4000f8408ff */
[----:B------:R-:W-:Y:S01]  /*9130*/  IADD3 R7, R9, R19, RZ ;  /* 0x0000001309077210 */ /* 0x000fe20007ffe0ff */
[----:B------:R0:W-:Y:S03]  /*9140*/  @P1 STG.E.U16 desc[UR20][R4.64+0xf2], R16 ;  /* 0x0000f21004001986 */ /* 0x0001e6000c101514 */
[----:B------:R-:W-:-:S05]  /*9150*/  LEA.HI.X R7, R8, UR19, R7, 0x1, P2 ;  /* 0x0000001308077c11 */ /* 0x000fca00090f0c07 */
[----:B------:R-:W2:Y:S01]  /*9160*/  @P3 LDG.E.LTC128B.U16 R15, desc[UR20][R6.64] ;  /* 0x00000014060f3981 */ /* 0x000ea2000c1e1520 */
[----:B------:R-:W-:Y:S01]  /*9170*/  USHF.L.U32 UR6, UR14, 0x6, URZ ;  /* 0x000000060e067899 */ /* 0x000fe2000800063f */
[----:B------:R-:W-:Y:S01]  /*9180*/  ISETP.GT.AND P2, PT, R0, 0x1, P0 ;  /* 0x000000010000780c */ /* 0x000fe20000744270 */
[----:B------:R-:W-:Y:S01]  /*9190*/  USHF.L.U64.HI UR4, UR14, 0x6, UR15 ;  /* 0x000000060e047899 */ /* 0x000fe2000801020f */
[----:B------:R-:W-:Y:S01]  /*91a0*/  BSSY B0, `(.L_x_146) ;  /* 0x000000c000007945 */ /* 0x000fe20003800000 */
[----:B------:R-:W-:Y:S02]  /*91b0*/  USHF.L.U32 UR7, UR6, 0x1, URZ ;  /* 0x0000000106077899 */ /* 0x000fe4000800063f */
[----:B------:R-:W-:Y:S01]  /*91c0*/  USHF.L.U64.HI UR4, UR6, 0x1, UR4 ;  /* 0x0000000106047899 */ /* 0x000fe20008010204 */
[----:B--2---:R-:W-:-:S04]  /*91d0*/  IMAD.U32 R8, R15, 0x10000, RZ ;  /* 0x000100000f087824 */ /* 0x004fc800078e00ff */
[----:B------:R-:W-:Y:S01]  /*91e0*/  FMUL R9, R8, UR22 ;  /* 0x0000001608097c20 */ /* 0x000fe20008400000 */
[----:B------:R-:W-:-:S03]  /*91f0*/  IADD3 R8, P1, R2, UR7, RZ ;  /* 0x0000000702087c10 */ /* 0x000fc6000ff3e0ff */
[----:B------:R-:W-:-:S05]  /*9200*/  FFMA R9, R152, UR11, R9 ;  /* 0x0000000b98097c23 */ /* 0x000fca0008000009 */
[----:B0-----:R-:W-:Y:S02]  /*9210*/  F2FP.BF16.F32.PACK_AB R5, RZ, R9 ;  /* 0x00000009ff05723e */ /* 0x001fe400000010ff */
[----:B------:R-:W-:-:S05]  /*9220*/  IADD3.X R9, R3, UR4, RZ, P1, !PT ;  /* 0x0000000403097c10 */ /* 0x000fca0008ffe4ff */
[----:B------:R0:W-:Y:S01]  /*9230*/  @P3 STG.E.U16 desc[UR20][R8.64], R5 ;  /* 0x0000000508003986 */ /* 0x0001e2000c101514 */
[----:B------:R-:W-:Y:S05]  /*9240*/  @!P2 BRA `(.L_x_147) ;  /* 0x000000000004a947 */ /* 0x000fea0003800000 */
[----:B------:R1:W5:Y:S02]  /*9250*/  LDG.E.LTC128B.U16 R15, desc[UR20][R6.64+0x2] ;  /* 0x00000214060f7981 */ /* 0x000364000c1e1520 */
.L_x_147:
[----:B------:R-:W-:Y:S05]  /*9260*/  BSYNC B0 ;  /* 0x0000000000007941 */ /* 0x000fea0003800000 */
.L_x_146:
[----:B-----5:R-:W-:Y:S01]  /*9270*/  IMAD.U32 R16, R15, 0x10000, RZ ;  /* 0x000100000f107824 */ /* 0x020fe200078e00ff */
[----:B------:R-:W-:Y:S01]  /*9280*/  ISETP.GT.AND P1, PT, R14, 0x48, PT ;  /* 0x000000480e00780c */ /* 0x000fe20003f24270 */
[----:B0-----:R-:W-:Y:S01]  /*9290*/  IMAD.WIDE.U32 R4, R18, R17, UR12 ;  /* 0x0000000c12047e25 */ /* 0x001fe2000f8e0011 */
[----:B------:R-:W-:Y:S03]  /*92a0*/  BSSY B0, `(.L_x_148) ;  /* 0x000000c000007945 */ /* 0x000fe60003800000 */
[----:B------:R-:W-:Y:S01]  /*92b0*/  FMUL R16, R16, UR22 ;  /* 0x0000001610107c20 */ /* 0x000fe20008400000 */
[----:B------:R-:W-:-:S03]  /*92c0*/  IADD3 R18, P3, R10, R4, RZ ;  /* 0x000000040a127210 */ /* 0x000fc60007f7e0ff */
[----:B------:R-:W-:Y:S01]  /*92d0*/  FFMA R16, R153, UR11, R16 ;  /* 0x0000000b99107c23 */ /* 0x000fe20008000010 */
[----:B------:R-:W-:-:S04]  /*92e0*/  IADD3.X R5, R11, R19, R5, P3, !PT ;  /* 0x000000130b057210 */ /* 0x000fc80001ffe405 */
[----:B------:R-:W-:Y:S02]  /*92f0*/  F2FP.BF16.F32.PACK_AB R16, RZ, R16 ;  /* 0x00000010ff10723e */ /* 0x000fe400000010ff */
[----:B------:R-:W-:Y:S02]  /*9300*/  ISETP.GT.AND P3, PT, R0, RZ, P1 ;  /* 0x000000ff0000720c */ /* 0x000fe40000f64270 */
[C---:B------:R-:W-:Y:S01]  /*9310*/  LEA R4, P4, R18.reuse, UR18, 0x1 ;  /* 0x0000001212047c11 */ /* 0x040fe2000f8808ff */
[----:B------:R0:W-:Y:S03]  /*9320*/  @P2 STG.E.U16 desc[UR20][R8.64+0x2], R16 ;  /* 0x0000021008002986 */ /* 0x0001e6000c101514 */
[----:B------:R-:W-:-:S07]  /*9330*/  LEA.HI.X R5, R18, UR19, R5, 0x1, P4 ;  /* 0x0000001312057c11 */ /* 0x000fce000a0f0c05 */
[----:B------:R-:W-:Y:S05]  /*9340*/  @!P3 BRA `(.L_x_149) ;  /* 0x000000000004b947 */ /* 0x000fea0003800000 */
[----:B------:R2:W5:Y:S02]  /*9350*/  LDG.E.LTC128B.U16 R15, desc[UR20][R4.64] ;  /* 0x00000014040f7981 */ /* 0x000564000c1e1520 */
.L_x_149:
[----:B------:R-:W-:Y:S05]  /*9360*/  BSYNC B0 ;  /* 0x0000000000007941 */ /* 0x000fea0003800000 */
.L_x_148:
[----:B0----5:R-:W-:Y:S01]  /*9370*/  IMAD.U32 R16, R15, 0x10000, RZ ;  /* 0x000100000f107824 */ /* 0x021fe200078e00ff */
[----:B------:R-:W-:Y:S01]  /*9380*/  IADD3 R18, P4, R8, UR8, RZ ;  /* 0x0000000808127c10 */ /* 0x000fe2000ff9e0ff */
[----:B------:R-:W-:Y:S01]  /*9390*/  BSSY B0, `(.L_x_150) ;  /* 0x0000009000007945 */ /* 0x000fe20003800000 */
[----:B------:R-:W-:Y:S01]  /*93a0*/  ISETP.GT.AND P2, PT, R0, 0x1, P1 ;  /* 0x000000010000780c */ /* 0x000fe20000f44270 */
[----:B------:R-:W-:-:S04]  /*93b0*/  FMUL R19, R16, UR22 ;  /* 0x0000001610137c20 */ /* 0x000fc80008400000 */
[----:B------:R-:W-:-:S05]  /*93c0*/  FFMA R19, R154, UR11, R19 ;  /* 0x0000000b9a137c23 */ /* 0x000fca0008000013 */
[----:B------:R-:W-:Y:S02]  /*93d0*/  F2FP.BF16.F32.PACK_AB R16, RZ, R19 ;  /* 0x00000013ff10723e */ /* 0x000fe400000010ff */
[----:B------:R-:W-:-:S05]  /*93e0*/  IADD3.X R19, R9, UR5, RZ, P4, !PT ;  /* 0x0000000509137c10 */ /* 0x000fca000a7fe4ff */
[----:B------:R0:W-:Y:S01]  /*93f0*/  @P3 STG.E.U16 desc[UR20][R18.64], R16 ;  /* 0x0000001012003986 */ /* 0x0001e2000c101514 */
[----:B------:R-:W-:Y:S05]  /*9400*/  @!P2 BRA `(.L_x_151) ;  /* 0x000000000004a947 */ /* 0x000fea0003800000 */
[----:B------:R3:W5:Y:S02]  /*9410*/  LDG.E.LTC128B.U16 R15, desc[UR20][R4.64+0x2] ;  /* 0x00000214040f7981 */ /* 0x000764000c1e1520 */
.L_x_151:
[----:B------:R-:W-:Y:S05]  /*9420*/  BSYNC B0 ;  /* 0x0000000000007941 */ /* 0x000fea0003800000 */
.L_x_150:
[----:B0----5:R-:W-:Y:S01]  /*9430*/  IMAD.U32 R16, R15, 0x10000, RZ ;  /* 0x000100000f107824 */ /* 0x021fe200078e00ff */
[----:B------:R-:W-:Y:S01]  /*9440*/  ISETP.GT.AND P3, PT, R0, 0x8, P0 ;  /* 0x000000080000780c */ /* 0x000fe20000764270 */
[----:B------:R-:W-:Y:S02]  /*9450*/  BSSY B0, `(.L_x_152) ;  /* 0x0000007000007945 */ /* 0x000fe40003800000 */
[----:B------:R-:W-:-:S04]  /*9460*/  FMUL R16, R16, UR22 ;  /* 0x0000001610107c20 */ /* 0x000fc80008400000 */
[----:B------:R-:W-:-:S05]  /*9470*/  FFMA R16, R155, UR11, R16 ;  /* 0x0000000b9b107c23 */ /* 0x000fca0008000010 */
[----:B------:R-:W-:-:S05]  /*9480*/  F2FP.BF16.F32.PACK_AB R16, RZ, R16 ;  /* 0x00000010ff10723e */ /* 0x000fca00000010ff */
[----:B------:R0:W-:Y:S01]  /*9490*/  @P2 STG.E.U16 desc[UR20][R18.64+0x2], R16 ;  /* 0x0000021012002986 */ /* 0x0001e2000c101514 */
[----:B------:R-:W-:Y:S05]  /*94a0*/  @!P3 BRA `(.L_x_153) ;  /* 0x000000000004b947 */ /* 0x000fea0003800000 */
[----:B------:R4:W5:Y:S02]  /*94b0*/  LDG.E.LTC128B.U16 R15, desc[UR20][R6.64+0x10] ;  /* 0x00001014060f7981 */ /* 0x000964000c1e1520 */
.L_x_153:
[----:B------:R-:W-:Y:S05]  /*94c0*/  BSYNC B0 ;  /* 0x0000000000007941 */ /* 0x000fea0003800000 */
.L_x_152:
[----:B0----5:R-:W-:Y:S01]  /*94d0*/  SHF.L.U32 R16, R15, 0x10, RZ ;  /* 0x000000100f107819 */ /* 0x021fe200000006ff */
[----:B------:R-:W-:Y:S01]  /*94e0*/  BSSY B0, `(.L_x_154) ;  /* 0x0000008000007945 */ /* 0x000fe20003800000 */
[----:B------:R-:W-:-:S03]  /*94f0*/  ISETP.GT.AND P2, PT, R0, 0x9, P0 ;  /* 0x000000090000780c */ /* 0x000fc60000744270 */
[----:B------:R-:W-:-:S04]  /*9500*/  FMUL R19, R16, UR22 ;  /* 0x0000001610137c20 */ /* 0x000fc80008400000 */
[----:B------:R-:W-:-:S05]  /*9510*/  FFMA R19, R156, UR11, R19 ;  /* 0x0000000b9c137c23 */ /* 0x000fca0008000013 */
[----:B------:R-:W-:-:S05]  /*9520*/  F2FP.BF16.F32.PACK_AB R19, RZ, R19 ;  /* 0x00000013ff13723e */ /* 0x000fca00000010ff */
[----:B------:R0:W-:Y:S01]  /*9530*/  @P3 STG.E.U16 desc[UR20][R8.64+0x10], R19 ;  /* 0x0000101308003986 */ /* 0x0001e2000c101514 */
[----:B------:R-:W-:Y:S05]  /*9540*/  @!P2 BRA `(.L_x_155) ;  /* 0x000000000004a947 */ /* 0x000fea0003800000 */
[----:B------:R0:W5:Y:S02]  /*9550*/  LDG.E.LTC128B.U16 R15, desc[UR20][R6.64+0x12] ;  /* 0x00001214060f7981 */ /* 0x000164000c1e1520 */
.L_x_155:
[----:B------:R-:W-:Y:S05]  /*9560*/  BSYNC B0 ;  /* 0x0000000000007941 */ /* 0x000fea0003800000 */
.L_x_154:
[----:B-----5:R-:W-:Y:S01]  /*9570*/  IMAD.U32 R16, R15, 0x10000, RZ ;  /* 0x000100000f107824 */ /* 0x020fe200078e00ff */
        /* <DEDUP_REMOVED lines=8> */
.L_x_157:
[----:B------:R-:W-:Y:S05]  /*9600*/  BSYNC B0 ;  /* 0x0000000000007941 */ /* 0x000fea0003800000 */
.L_x_156:
[----:B0----5:R-:W-:Y:S01]  /*9610*/  IMAD.U32 R16, R15, 0x10000, RZ ;  /* 0x000100000f107824 */ /* 0x021fe200078e00ff */
[----:B------:R-:W-:Y:S01]  /*9620*/  ISETP.GT.AND P2, PT, R0, 0x9, P1 ;  /* 0x000000090000780c */ /* 0x000fe20000f44270 */
[----:B------:R-:W-:Y:S01]  /*9630*/  IMAD.U32 R21, RZ, RZ, UR8 ;  /* 0x00000008ff157e24 */ /* 0x000fe2000f8e00ff */
[----:B------:R-:W-:Y:S01]  /*9640*/  BSSY B0, `(.L_x_158) ;  /* 0x000000a000007945 */ /* 0x000fe20003800000 */
[----:B------:R-:W-:Y:S01]  /*9650*/  FMUL R19, R16, UR22 ;  /* 0x0000001610137c20 */ /* 0x000fe20008400000 */
[----:B------:R-:W-:Y:S02]  /*9660*/  IMAD.U32 R23, RZ, RZ, UR5 ;  /* 0x00000005ff177e24 */ /* 0x000fe4000f8e00ff */
[----:B------:R-:W-:Y:S01]  /*9670*/  IADD3 R18, P4, P5, R21, UR7, R2 ;  /* 0x0000000715127c10 */ /* 0x000fe2000fd9e002 */
[----:B------:R-:W-:-:S05]  /*9680*/  FFMA R19, R158, UR11, R19 ;  /* 0x0000000b9e137c23 */ /* 0x000fca0008000013 */
[----:B------:R-:W-:Y:S02]  /*9690*/  F2FP.BF16.F32.PACK_AB R16, RZ, R19 ;  /* 0x00000013ff10723e */ /* 0x000fe400000010ff */
[----:B------:R-:W-:-:S05]  /*96a0*/  IADD3.X R19, R23, UR4, R3, P4, P5 ;  /* 0x0000000417137c10 */ /* 0x000fca000a7ea403 */
[----:B------:R0:W-:Y:S01]  /*96b0*/  @P3 STG.E.U16 desc[UR20][R18.64+0x10], R16 ;  /* 0x0000101012003986 */ /* 0x0001e2000c101514 */
[----:B------:R-:W-:Y:S05]  /*96c0*/  @!P2 BRA `(.L_x_159) ;  /* 0x000000000004a947 */ /* 0x000fea0003800000 */
[----:B------:R0:W5:Y:S02]  /*96d0*/  LDG.E.LTC128B.U16 R15, desc[UR20][R4.64+0x12] ;  /* 0x00001214040f7981 */ /* 0x000164000c1e1520 */
.L_x_159:
[----:B------:R-:W-:Y:S05]  /*96e0*/  BSYNC B0 ;  /* 0x0000000000007941 */ /* 0x000fea0003800000 */
.L_x_158:
        /* <DEDUP_REMOVED lines=9> */
.L_x_161:
[----:B------:R-:W-:Y:S05]  /*9780*/  BSYNC B0 ;  /* 0x0000000000007941 */ /* 0x000fea0003800000 */
.L_x_160:
        /* <DEDUP_REMOVED lines=9> */
.L_x_163:
[----:B------:R-:W-:Y:S05]  /*9820*/  BSYNC B0 ;  /* 0x0000000000007941 */ /* 0x000fea0003800000 */
.L_x_162:
        /* <DEDUP_REMOVED lines=9> */
.L_x_165:
[----:B------:R-:W-:Y:S05]  /*98c0*/  BSYNC B0 ;  /* 0x0000000000007941 */ /* 0x000fea0003800000 */
.L_x_164:
        /* <DEDUP_REMOVED lines=9> */
.L_x_167:
[----:B------:R-:W-:Y:S05]  /*9960*/  BSYNC B0 ;  /* 0x0000000000007941 */ /* 0x000fea0003800000 */
.L_x_166:
        /* <DEDUP_REMOVED lines=9> */
.L_x_169:
[----:B------:R-:W-:Y:S05]  /*9a00*/  BSYNC B0 ;  /* 0x0000000000007941 */ /* 0x000fea0003800000 */
.L_x_168:
        /* <DEDUP_REMOVED lines=9> */
.L_x_171:
[----:B------:R-:W-:Y:S05]  /*9aa0*/  BSYNC B0 ;  /* 0x0000000000007941 */ /* 0x000fea0003800000 */
.L_x_170:
        /* <DEDUP_REMOVED lines=9> */
.L_x_173:
[----:B------:R-:W-:Y:S05]  /*9b40*/  BSYNC B0 ;  /* 0x0000000000007941 */ /* 0x000fea0003800000 */
.L_x_172:
        /* <DEDUP_REMOVED lines=9> */
.L_x_175:
[----:B------:R-:W-:Y:S05]  /*9be0*/  BSYNC B0 ;  /* 0x0000000000007941 */ /* 0x000fea0003800000 */
.L_x_174:
        /* <DEDUP_REMOVED lines=9> */
.L_x_177:
[----:B------:R-:W-:Y:S05]  /*9c80*/  BSYNC B0 ;  /* 0x0000000000007941 */ /* 0x000fea0003800000 */
.L_x_176:
        /* <DEDUP_REMOVED lines=9> */
.L_x_179:
[----:B------:R-:W-:Y:S05]  /*9d20*/  BSYNC B0 ;  /* 0x0000000000007941 */ /* 0x000fea0003800000 */
.L_x_178:
[----:B-----5:R-:W-:Y:S01]  /*9d30*/  SHF.L.U32 R16, R15, 0x10, RZ ;  /* 0x000000100f107819 */ /* 0x020fe200000006ff */
        /* <DEDUP_REMOVED lines=8> */
.L_x_181:
[----:B------:R-:W-:Y:S05]  /*9dc0*/  BSYNC B0 ;  /* 0x0000000000007941 */ /* 0x000fea0003800000 */
.L_x_180:
        /* <DEDUP_REMOVED lines=9> */
.L_x_183:
[----:B------:R-:W-:Y:S05]  /*9e60*/  BSYNC B0 ;  /* 0x0000000000007941 */ /* 0x000fea0003800000 */
.L_x_182:
        /* <DEDUP_REMOVED lines=9> */
.L_x_185:
[----:B------:R-:W-:Y:S05]  /*9f00*/  BSYNC B0 ;  /* 0x0000000000007941 */ /* 0x000fea0003800000 */
.L_x_184:
        /* <DEDUP_REMOVED lines=9> */
.L_x_187:
[----:B------:R-:W-:Y:S05]  /*9fa0*/  BSYNC B0 ;  /* 0x0000000000007941 */ /* 0x000fea0003800000 */
.L_x_186:
        /* <DEDUP_REMOVED lines=9> */
.L_x_189:
[----:B------:R-:W-:Y:S05]  /*a040*/  BSYNC B0 ;  /* 0x0000000000007941 */ /* 0x000fea0003800000 */
.L_x_188:
        /* <DEDUP_REMOVED lines=9> */
.L_x_191:
[----:B------:R-:W-:Y:S05]  /*a0e0*/  BSYNC B0 ;  /* 0x0000000000007941 */ /* 0x000fea0003800000 */
.L_x_190:
        /* <DEDUP_REMOVED lines=9> */
.L_x_193:
[----:B------:R-:W-:Y:S05]  /*a180*/  BSYNC B0 ;  /* 0x0000000000007941 */ /* 0x000fea0003800000 */
.L_x_192:
        /* <DEDUP_REMOVED lines=9> */
.L_x_195:
[----:B------:R-:W-:Y:S05]  /*a220*/  BSYNC B0 ;  /* 0x0000000000007941 */ /* 0x000fea0003800000 */
.L_x_194:
        /* <DEDUP_REMOVED lines=9> */
.L_x_197:
[----:B------:R-:W-:Y:S05]  /*a2c0*/  BSYNC B0 ;  /* 0x0000000000007941 */ /* 0x000fea0003800000 */
.L_x_196:
        /* <DEDUP_REMOVED lines=9> */
.L_x_199:
[----:B------:R-:W-:Y:S05]  /*a360*/  BSYNC B0 ;  /* 0x0000000000007941 */ /* 0x000fea0003800000 */
.L_x_198:
        /* <DEDUP_REMOVED lines=9> */
.L_x_201:
[----:B------:R-:W-:Y:S05]  /*a400*/  BSYNC B0 ;  /* 0x0000000000007941 */ /* 0x000fea0003800000 */
.L_x_200:
        /* <DEDUP_REMOVED lines=9> */
.L_x_203:
[----:B------:R-:W-:Y:S05]  /*a4a0*/  BSYNC B0 ;  /* 0x0000000000007941 */ /* 0x000fea0003800000 */
.L_x_202:
        /* <DEDUP_REMOVED lines=9> */
.L_x_205:
[----:B------:R-:W-:Y:S05]  /*a540*/  BSYNC B0 ;  /* 0x0000000000007941 */ /* 0x000fea0003800000 */
.L_x_204:
        /* <DEDUP_REMOVED lines=9> */
.L_x_207:
[----:B------:R-:W-:Y:S05]  /*a5e0*/  BSYNC B0 ;  /* 0x0000000000007941 */ /* 0x000fea0003800000 */
.L_x_206:
        /* <DEDUP_REMOVED lines=9> */
.L_x_209:
[----:B------:R-:W-:Y:S05]  /*a680*/  BSYNC B0 ;  /* 0x0000000000007941 */ /* 0x000fea0003800000 */
.L_x_208:
        /* <DEDUP_REMOVED lines=9> */
.L_x_211:
[----:B------:R-:W-:Y:S05]  /*a720*/  BSYNC B0 ;  /* 0x0000000000007941 */ /* 0x000fea0003800000 */
.L_x_210:
        /* <DEDUP_REMOVED lines=9> */
.L_x_213:
[----:B------:R-:W-:Y:S05]  /*a7c0*/  BSYNC B0 ;  /* 0x0000000000007941 */ /* 0x000fea0003800000 */
.L_x_212:
        /* <DEDUP_REMOVED lines=9> */
.L_x_215:
[----:B------:R-:W-:Y:S05]  /*a860*/  BSYNC B0 ;  /* 0x0000000000007941 */ /* 0x000fea0003800000 */
.L_x_214:
        /* <DEDUP_REMOVED lines=9> */
.L_x_217:
[----:B------:R-:W-:Y:S05]  /*a900*/  BSYNC B0 ;  /* 0x0000000000007941 */ /* 0x000fea0003800000 */
.L_x_216:
        /* <DEDUP_REMOVED lines=9> */
.L_x_219:
[----:B------:R-:W-:Y:S05]  /*a9a0*/  BSYNC B0 ;  /* 0x0000000000007941 */ /* 0x000fea0003800000 */
.L_x_218:
        /* <DEDUP_REMOVED lines=9> */
.L_x_221:
[----:B------:R-:W-:Y:S05]  /*aa40*/  BSYNC B0 ;  /* 0x0000000000007941 */ /* 0x000fea0003800000 */
.L_x_220:
        /* <DEDUP_REMOVED lines=9> */
.L_x_223:
[----:B------:R-:W-:Y:S05]  /*aae0*/  BSYNC B0 ;  /* 0x0000000000007941 */ /* 0x000fea0003800000 */
.L_x_222:
        /* <DEDUP_REMOVED lines=9> */
.L_x_225:
[----:B------:R-:W-:Y:S05]  /*ab80*/  BSYNC B0 ;  /* 0x0000000000007941 */ /* 0x000fea0003800000 */
.L_x_224:
        /* <DEDUP_REMOVED lines=9> */
.L_x_227:
[----:B------:R-:W-:Y:S05]  /*ac20*/  BSYNC B0 ;  /* 0x0000000000007941 */ /* 0x000fea0003800000 */
.L_x_226:
        /* <DEDUP_REMOVED lines=9> */
.L_x_229:
[----:B------:R-:W-:Y:S05]  /*acc0*/  BSYNC B0 ;  /* 0x0000000000007941 */ /* 0x000fea0003800000 */
.L_x_228:
        /* <DEDUP_REMOVED lines=9> */
.L_x_231:
[----:B------:R-:W-:Y:S05]  /*ad60*/  BSYNC B0 ;  /* 0x0000000000007941 */ /* 0x000fea0003800000 */
.L_x_230:
        /* <DEDUP_REMOVED lines=9> */
.L_x_233:
[----:B------:R-:W-:Y:S05]  /*ae00*/  BSYNC B0 ;  /* 0x0000000000007941 */ /* 0x000fea0003800000 */
.L_x_232:
        /* <DEDUP_REMOVED lines=9> */
.L_x_235:
[----:B------:R-:W-:Y:S05]  /*aea0*/  BSYNC B0 ;  /* 0x0000000000007941 */ /* 0x000fea0003800000 */
.L_x_234:
        /* <DEDUP_REMOVED lines=9> */
.L_x_237:
[----:B------:R-:W-:Y:S05]  /*af40*/  BSYNC B0 ;  /* 0x0000000000007941 */ /* 0x000fea0003800000 */
.L_x_236:
        /* <DEDUP_REMOVED lines=9> */
.L_x_239:
[----:B------:R-:W-:Y:S05]  /*afe0*/  BSYNC B0 ;  /* 0x0000000000007941 */ /* 0x000fea0003800000 */
.L_x_238:
        /* <DEDUP_REMOVED lines=9> */
.L_x_241:
[----:B------:R-:W-:Y:S05]  /*b080*/  BSYNC B0 ;  /* 0x0000000000007941 */ /* 0x000fea0003800000 */
.L_x_240:
        /* <DEDUP_REMOVED lines=9> */
.L_x_243:
[----:B------:R-:W-:Y:S05]  /*b120*/  BSYNC B0 ;  /* 0x0000000000007941 */ /* 0x000fea0003800000 */
.L_x_242:
        /* <DEDUP_REMOVED lines=9> */
.L_x_245:
[----:B------:R-:W-:Y:S05]  /*b1c0*/  BSYNC B0 ;  /* 0x0000000000007941 */ /* 0x000fea0003800000 */
.L_x_244:
        /* <DEDUP_REMOVED lines=9> */
.L_x_247:
[----:B------:R-:W-:Y:S05]  /*b260*/  BSYNC B0 ;  /* 0x0000000000007941 */ /* 0x000fea0003800000 */
.L_x_246:
        /* <DEDUP_REMOVED lines=9> */
.L_x_249:
[----:B------:R-:W-:Y:S05]  /*b300*/  BSYNC B0 ;  /* 0x0000000000007941 */ /* 0x000fea0003800000 */
.L_x_248:
        /* <DEDUP_REMOVED lines=9> */
.L_x_251:
[----:B------:R-:W-:Y:S05]  /*b3a0*/  BSYNC B0 ;  /* 0x0000000000007941 */ /* 0x000fea0003800000 */
.L_x_250:
        /* <DEDUP_REMOVED lines=9> */
.L_x_253:
[----:B------:R-:W-:Y:S05]  /*b440*/  BSYNC B0 ;  /* 0x0000000000007941 */ /* 0x000fea0003800000 */
.L_x_252:
        /* <DEDUP_REMOVED lines=9> */
.L_x_255:
[----:B------:R-:W-:Y:S05]  /*b4e0*/  BSYNC B0 ;  /* 0x0000000000007941 */ /* 0x000fea0003800000 */
.L_x_254:
        /* <DEDUP_REMOVED lines=9> */
.L_x_257:
[----:B------:R-:W-:Y:S05]  /*b580*/  BSYNC B0 ;  /* 0x0000000000007941 */ /* 0x000fea0003800000 */
.L_x_256:
        /* <DEDUP_REMOVED lines=9> */
.L_x_259:
[----:B------:R-:W-:Y:S05]  /*b620*/  BSYNC B0 ;  /* 0x0000000000007941 */ /* 0x000fea0003800000 */
.L_x_258:
        /* <DEDUP_REMOVED lines=9> */
.L_x_261:
[----:B------:R-:W-:Y:S05]  /*b6c0*/  BSYNC B0 ;  /* 0x0000000000007941 */ /* 0x000fea0003800000 */
.L_x_260:
        /* <DEDUP_REMOVED lines=9> */
.L_x_263:
[----:B------:R-:W-:Y:S05]  /*b760*/  BSYNC B0 ;  /* 0x0000000000007941 */ /* 0x000fea0003800000 */
.L_x_262:
        /* <DEDUP_REMOVED lines=9> */
.L_x_265:
[----:B------:R-:W-:Y:S05]  /*b800*/  BSYNC B0 ;  /* 0x0000000000007941 */ /* 0x000fea0003800000 */
.L_x_264:
        /* <DEDUP_REMOVED lines=9> */
.L_x_267:
[----:B------:R-:W-:Y:S05]  /*b8a0*/  BSYNC B0 ;  /* 0x0000000000007941 */ /* 0x000fea0003800000 */
.L_x_266:
[----:B01--45:R-:W-:Y:S01]  /*b8b0*/  IMAD.U32 R6, R15, 0x10000, RZ ;  /* 0x000100000f067824 */ /* 0x033fe200078e00ff */
        /* <DEDUP_REMOVED lines=8> */
.L_x_269:
[----:B------:R-:W-:Y:S05]  /*b940*/  BSYNC B0 ;  /* 0x0000000000007941 */ /* 0x000fea0003800000 */
.L_x_268:
[----:B0----5:R-:W-:Y:S01]  /*b950*/  SHF.L.U32 R6, R15, 0x10, RZ ;  /* 0x000000100f067819 */ /* 0x021fe200000006ff */
[----:B------:R-:W-:Y:S01]  /*b960*/  BSSY B0, `(.L_x_270) ;  /* 0x000000c000007945 */ /* 0x000fe20003800000 */
[----:B------:R-:W-:Y:S02]  /*b970*/  ISETP.GT.AND P1, PT, R0, 0x79, P1 ;  /* 0x000000790000780c */ /* 0x000fe40000f24270 */
[----:B------:R-:W-:Y:S01]  /*b980*/  IADD3 R20, P0, R12, 0x80, RZ ;  /* 0x000000800c147810 */ /* 0x000fe20007f1e0ff */
[----:B------:R-:W-:Y:S01]  /*b990*/  FMUL R7, R6, UR22 ;  /* 0x0000001606077c20 */ /* 0x000fe20008400000 */
[----:B------:R-:W-:-:S03]  /*b9a0*/  @P2 IMAD.MOV.U32 R6, RZ, RZ, R18 ;  /* 0x000000ffff062224 */ /* 0x000fc600078e0012 */
[----:B------:R-:W-:-:S05]  /*b9b0*/  FFMA R7, R214, UR11, R7 ;  /* 0x0000000bd6077c23 */ /* 0x000fca0008000007 */
[----:B------:R-:W-:-:S04]  /*b9c0*/  F2FP.BF16.F32.PACK_AB R7, RZ, R7 ;  /* 0x00000007ff07723e */ /* 0x000fc800000010ff */
[----:B------:R-:W-:Y:S01]  /*b9d0*/  PRMT R8, R7, 0x7610, R8 ;  /* 0x0000761007087816 */ /* 0x000fe20000000008 */
[----:B------:R-:W-:-:S05]  /*b9e0*/  @P2 IMAD.MOV.U32 R7, RZ, RZ, R19 ;  /* 0x000000ffff072224 */ /* 0x000fca00078e0013 */
[----:B------:R0:W-:Y:S01]  /*b9f0*/  @P2 STG.E.U16 desc[UR20][R6.64+0xf0], R8 ;  /* 0x0000f00806002986 */ /* 0x0001e2000c101514 */
[----:B------:R-:W-:Y:S05]  /*ba00*/  @!P1 BRA `(.L_x_271) ;  /* 0x0000000000049947 */ /* 0x000fea0003800000 */
[----:B------:R4:W5:Y:S02]  /*ba10*/  LDG.E.LTC128B.U16 R15, desc[UR20][R4.64+0xf2] ;  /* 0x0000f214040f7981 */ /* 0x000964000c1e1520 */
.L_x_271:
[----:B------:R-:W-:Y:S05]  /*ba20*/  BSYNC B0 ;  /* 0x0000000000007941 */ /* 0x000fea0003800000 */
.L_x_270:
[----:B-12345:R-:W-:Y:S02]  /*ba30*/  IMAD.U32 R4, R15, 0x10000, RZ ;  /* 0x000100000f047824 */ /* 0x03efe400078e00ff */
[----:B------:R-:W-:Y:S01]  /*ba40*/  IMAD.X R5, RZ, RZ, R13, P0 ;  /* 0x000000ffff057224 */ /* 0x000fe200000e060d */
[----:B------:R-:W-:Y:S01]  /*ba50*/  ISETP.GT.AND P0, PT, R14, 0x80, PT ;  /* 0x000000800e00780c */ /* 0x000fe20003f04270 */
[----:B------:R-:W-:Y:S01]  /*ba60*/  FMUL R4, R4, UR22 ;  /* 0x0000001604047c20 */ /* 0x000fe20008400000 */
[----:B0-----:R-:W-:Y:S02]  /*ba70*/  IMAD.WIDE.U32 R6, R20, UR16, R10 ;  /* 0x0000001014067c25 */ /* 0x001fe4000f8e000a */
[----:B------:R-:W-:Y:S02]  /*ba80*/  ISETP.GT.AND P3, PT, R0, RZ, P0 ;  /* 0x000000ff0000720c */ /* 0x000fe40000764270 */
[----:B------:R-:W-:Y:S01]  /*ba90*/  FFMA R4, R215, UR11, R4 ;  /* 0x0000000bd7047c23 */ /* 0x000fe20008000004 */
[----:B------:R-:W-:-:S04]  /*baa0*/  IMAD R5, R5, UR16, RZ ;  /* 0x0000001005057c24 */ /* 0x000fc8000f8e02ff */
[----:B------:R-:W-:Y:S01]  /*bab0*/  IMAD R21, R20, UR17, R5 ;  /* 0x0000001114157c24 */ /* 0x000fe2000f8e0205 */
[----:B------:R-:W-:Y:S02]  /*bac0*/  F2FP.BF16.F32.PACK_AB R8, RZ, R4 ;  /* 0x00000004ff08723e */ /* 0x000fe400000010ff */
[----:B------:R-:W-:Y:S02]  /*bad0*/  LEA R4, P2, R6, UR18, 0x1 ;  /* 0x0000001206047c11 */ /* 0x000fe4000f8408ff */
[----:B------:R-:W-:Y:S02]  /*bae0*/  IADD3 R5, R7, R21, RZ ;  /* 0x0000001507057210 */ /* 0x000fe40007ffe0ff */
[----:B------:R-:W-:Y:S02]  /*baf0*/  PRMT R9, R8, 0x7610, R9 ;  /* 0x0000761008097816 */ /* 0x000fe40000000009 */
[----:B------:R-:W-:-:S03]  /*bb00*/  LEA.HI.X R5, R6, UR19, R5, 0x1, P2 ;  /* 0x0000001306057c11 */ /* 0x000fc600090f0c05 */
[----:B------:R0:W-:Y:S04]  /*bb10*/  @P1 STG.E.U16 desc[UR20][R18.64+0xf2], R9 ;  /* 0x0000f20912001986 */ /* 0x0001e8000c101514 */
[----:B------:R-:W2:Y:S01]  /*bb20*/  @P3 LDG.E.LTC128B.U16 R15, desc[UR20][R4.64] ;  /* 0x00000014040f3981 */ /* 0x000ea2000c1e1520 */
[----:B------:R-:W-:Y:S01]  /*bb30*/  USHF.L.U32 UR4, UR14, 0x8, URZ ;  /* 0x000000080e047899 */ /* 0x000fe2000800063f */
[----:B------:R-:W-:Y:S01]  /*bb40*/  ISETP.GT.AND P2, PT, R0, 0x1, P0 ;  /* 0x000000010000780c */ /* 0x000fe20000744270 */
[----:B------:R-:W-:Y:S01]  /*bb50*/  USHF.L.U64.HI UR6, UR14, 0x8, UR15 ;  /* 0x000000080e067899 */ /* 0x000fe2000801020f */
[----:B------:R-:W-:Y:S03]  /*bb60*/  BSSY B0, `(.L_x_272) ;  /* 0x000000a000007945 */ /* 0x000fe60003800000 */
[----:B------:R-:W-:-:S04]  /*bb70*/  IADD3 R8, P1, R2, UR4, RZ ;  /* 0x0000000402087c10 */ /* 0x000fc8000ff3e0ff */
[----:B0-----:R-:W-:Y:S01]  /*bb80*/  IADD3.X R9, R3, UR6, RZ, P1, !PT ;  /* 0x0000000603097c10 */ /* 0x001fe20008ffe4ff */
[----:B--2---:R-:W-:-:S04]  /*bb90*/  IMAD.U32 R6, R15, 0x10000, RZ ;  /* 0x000100000f067824 */ /* 0x004fc800078e00ff */
[----:B------:R-:W-:-:S04]  /*bba0*/  FMUL R7, R6, UR22 ;  /* 0x0000001606077c20 */ /* 0x000fc80008400000 */
[----:B------:R-:W-:-:S05]  /*bbb0*/  FFMA R7, R88, UR11, R7 ;  /* 0x0000000b58077c23 */ /* 0x000fca0008000007 */
[----:B------:R-:W-:-:S05]  /*bbc0*/  F2FP.BF16.F32.PACK_AB R7, RZ, R7 ;  /* 0x00000007ff07723e */ /* 0x000fca00000010ff */
[----:B------:R0:W-:Y:S01]  /*bbd0*/  @P3 STG.E.U16 desc[UR20][R8.64], R7 ;  /* 0x0000000708003986 */ /* 0x0001e2000c101514 */
[----:B------:R-:W-:Y:S05]  /*bbe0*/  @!P2 BRA `(.L_x_273) ;  /* 0x000000000004a947 */ /* 0x000fea0003800000 */
[----:B------:R1:W5:Y:S02]  /*bbf0*/  LDG.E.LTC128B.U16 R15, desc[UR20][R4.64+0x2] ;  /* 0x00000214040f7981 */ /* 0x000364000c1e1520 */
.L_x_273:
[----:B------:R-:W-:Y:S05]  /*bc00*/  BSYNC B0 ;  /* 0x0000000000007941 */ /* 0x000fea0003800000 */
.L_x_272:
        /* <DEDUP_REMOVED lines=15> */
.L_x_275:
[----:B------:R-:W-:Y:S05]  /*bd00*/  BSYNC B0 ;  /* 0x0000000000007941 */ /* 0x000fea0003800000 */
.L_x_274:
        /* <DEDUP_REMOVED lines=11> */
.L_x_277:
[----:B------:R-:W-:Y:S05]  /*bdc0*/  BSYNC B0 ;  /* 0x0000000000007941 */ /* 0x000fea0003800000 */
.L_x_276:
        /* <DEDUP_REMOVED lines=9> */
.L_x_279:
[----:B------:R-:W-:Y:S05]  /*be60*/  BSYNC B0 ;  /* 0x0000000000007941 */ /* 0x000fea0003800000 */
.L_x_278:
        /* <DEDUP_REMOVED lines=9> */
.L_x_281:
[----:B------:R-:W-:Y:S05]  /*bf00*/  BSYNC B0 ;  /* 0x0000000000007941 */ /* 0x000fea0003800000 */
.L_x_280:
        /* <DEDUP_REMOVED lines=9> */
.L_x_283:
[----:B------:R-:W-:Y:S05]  /*bfa0*/  BSYNC B0 ;  /* 0x0000000000007941 */ /* 0x000fea0003800000 */
.L_x_282:
        /* <DEDUP_REMOVED lines=13> */
.L_x_285:
[----:B------:R-:W-:Y:S05]  /*c080*/  BSYNC B0 ;  /* 0x0000000000007941 */ /* 0x000fea0003800000 */
.L_x_284:
        /* <DEDUP_REMOVED lines=9> */
.L_x_287:
[----:B------:R-:W-:Y:S05]  /*c120*/  BSYNC B0 ;  /* 0x0000000000007941 */ /* 0x000fea0003800000 */
.L_x_286:
        /* <DEDUP_REMOVED lines=9> */
.L_x_289:
[----:B------:R-:W-:Y:S05]  /*c1c0*/  BSYNC B0 ;  /* 0x0000000000007941 */ /* 0x000fea0003800000 */
.L_x_288:
        /* <DEDUP_REMOVED lines=9> */
.L_x_291:
[----:B------:R-:W-:Y:S05]  /*c260*/  BSYNC B0 ;  /* 0x0000000000007941 */ /* 0x000fea0003800000 */
.L_x_290:
        /* <DEDUP_REMOVED lines=9> */
.L_x_293:
[----:B------:R-:W-:Y:S05]  /*c300*/  BSYNC B0 ;  /* 0x0000000000007941 */ /* 0x000fea0003800000 */
.L_x_292:
        /* <DEDUP_REMOVED lines=9> */
.L_x_295:
[----:B------:R-:W-:Y:S05]  /*c3a0*/  BSYNC B0 ;  /* 0x0000000000007941 */ /* 0x000fea0003800000 */
.L_x_294:
        /* <DEDUP_REMOVED lines=9> */
.L_x_297:
[----:B------:R-:W-:Y:S05]  /*c440*/  BSYNC B0 ;  /* 0x0000000000007941 */ /* 0x000fea0003800000 */
.L_x_296:
        /* <DEDUP_REMOVED lines=9> */
.L_x_299:
[----:B------:R-:W-:Y:S05]  /*c4e0*/  BSYNC B0 ;  /* 0x0000000000007941 */ /* 0x000fea0003800000 */
.L_x_298:
        /* <DEDUP_REMOVED lines=9> */
.L_x_301:
[----:B------:R-:W-:Y:S05]  /*c580*/  BSYNC B0 ;  /* 0x0000000000007941 */ /* 0x000fea0003800000 */
.L_x_300:
        /* <DEDUP_REMOVED lines=9> */
.L_x_303:
[----:B------:R-:W-:Y:S05]  /*c620*/  BSYNC B0 ;  /* 0x0000000000007941 */ /* 0x000fea0003800000 */
.L_x_302:
        /* <DEDUP_REMOVED lines=9> */
.L_x_305:
[----:B------:R-:W-:Y:S05]  /*c6c0*/  BSYNC B0 ;  /* 0x0000000000007941 */ /* 0x000fea0003800000 */
.L_x_304:
        /* <DEDUP_REMOVED lines=9> */
.L_x_307:
[----:B------:R-:W-:Y:S05]  /*c760*/  BSYNC B0 ;  /* 0x0000000000007941 */ /* 0x000fea0003800000 */
.L_x_306:
        /* <DEDUP_REMOVED lines=9> */
.L_x_309:
[----:B------:R-:W-:Y:S05]  /*c800*/  BSYNC B0 ;  /* 0x0000000000007941 */ /* 0x000fea0003800000 */
.L_x_308:
        /* <DEDUP_REMOVED lines=9> */
.L_x_311:
[----:B------:R-:W-:Y:S05]  /*c8a0*/  BSYNC B0 ;  /* 0x0000000000007941 */ /* 0x000fea0003800000 */
.L_x_310:
        /* <DEDUP_REMOVED lines=9> */
.L_x_313:
[----:B------:R-:W-:Y:S05]  /*c940*/  BSYNC B0 ;  /* 0x0000000000007941 */ /* 0x000fea0003800000 */
.L_x_312:
        /* <DEDUP_REMOVED lines=9> */
.L_x_315:
[----:B------:R-:W-:Y:S05]  /*c9e0*/  BSYNC B0 ;  /* 0x0000000000007941 */ /* 0x000fea0003800000 */
.L_x_314:
        /* <DEDUP_REMOVED lines=9> */
.L_x_317:
[----:B------:R-:W-:Y:S05]  /*ca80*/  BSYNC B0 ;  /* 0x0000000000007941 */ /* 0x000fea0003800000 */
.L_x_316:
        /* <DEDUP_REMOVED lines=9> */
.L_x_319:
[----:B------:R-:W-:Y:S05]  /*cb20*/  BSYNC B0 ;  /* 0x0000000000007941 */ /* 0x000fea0003800000 */
.L_x_318:
        /* <DEDUP_REMOVED lines=9> */
.L_x_321:
[----:B------:R-:W-:Y:S05]  /*cbc0*/  BSYNC B0 ;  /* 0x0000000000007941 */ /* 0x000fea0003800000 */
.L_x_320:
        /* <DEDUP_REMOVED lines=9> */
.L_x_323:
[----:B------:R-:W-:Y:S05]  /*cc60*/  BSYNC B0 ;  /* 0x0000000000007941 */ /* 0x000fea0003800000 */
.L_x_322:
        /* <DEDUP_REMOVED lines=9> */
.L_x_325:
[----:B------:R-:W-:Y:S05]  /*cd00*/  BSYNC B0 ;  /* 0x0000000000007941 */ /* 0x000fea0003800000 */
.L_x_324:
        /* <DEDUP_REMOVED lines=9> */
.L_x_327:
[----:B------:R-:W-:Y:S05]  /*cda0*/  BSYNC B0 ;  /* 0x0000000000007941 */ /* 0x000fea0003800000 */
.L_x_326:
        /* <DEDUP_REMOVED lines=9> */
.L_x_329:
[----:B------:R-:W-:Y:S05]  /*ce40*/  BSYNC B0 ;  /* 0x0000000000007941 */ /* 0x000fea0003800000 */
.L_x_328:
        /* <DEDUP_REMOVED lines=9> */
.L_x_331:
[----:B------:R-:W-:Y:S05]  /*cee0*/  BSYNC B0 ;  /* 0x0000000000007941 */ /* 0x000fea0003800000 */
.L_x_330:
        /* <DEDUP_REMOVED lines=9> */
.L_x_333:
[----:B------:R-:W-:Y:S05]  /*cf80*/  BSYNC B0 ;  /* 0x0000000000007941 */ /* 0x000fea0003800000 */
.L_x_332:
        /* <DEDUP_REMOVED lines=9> */
.L_x_335:
[----:B------:R-:W-:Y:S05]  /*d020*/  BSYNC B0 ;  /* 0x0000000000007941 */ /* 0x000fea0003800000 */
.L_x_334:
        /* <DEDUP_REMOVED lines=9> */
.L_x_337:
[----:B------:R-:W-:Y:S05]  /*d0c0*/  BSYNC B0 ;  /* 0x0000000000007941 */ /* 0x000fea0003800000 */
.L_x_336:
        /* <DEDUP_REMOVED lines=9> */
.L_x_339:
[----:B------:R-:W-:Y:S05]  /*d160*/  BSYNC B0 ;  /* 0x0000000000007941 */ /* 0x000fea0003800000 */
.L_x_338:
        /* <DEDUP_REMOVED lines=9> */
.L_x_341:
[----:B------:R-:W-:Y:S05]  /*d200*/  BSYNC B0 ;  /* 0x0000000000007941 */ /* 0x000fea0003800000 */
.L_x_340:
        /* <DEDUP_REMOVED lines=9> */
.L_x_343:
[----:B------:R-:W-:Y:S05]  /*d2a0*/  BSYNC B0 ;  /* 0x0000000000007941 */ /* 0x000fea0003800000 */
.L_x_342:
        /* <DEDUP_REMOVED lines=9> */
.L_x_345:
[----:B------:R-:W-:Y:S05]  /*d340*/  BSYNC B0 ;  /* 0x0000000000007941 */ /* 0x000fea0003800000 */
.L_x_344:
        /* <DEDUP_REMOVED lines=9> */
.L_x_347:
[----:B------:R-:W-:Y:S05]  /*d3e0*/  BSYNC B0 ;  /* 0x0000000000007941 */ /* 0x000fea0003800000 */
.L_x_346:
        /* <DEDUP_REMOVED lines=9> */
.L_x_349:
[----:B------:R-:W-:Y:S05]  /*d480*/  BSYNC B0 ;  /* 0x0000000000007941 */ /* 0x000fea0003800000 */
.L_x_348:
        /* <DEDUP_REMOVED lines=9> */
.L_x_351:
[----:B------:R-:W-:Y:S05]  /*d520*/  BSYNC B0 ;  /* 0x0000000000007941 */ /* 0x000fea0003800000 */
.L_x_350:
        /* <DEDUP_REMOVED lines=9> */
.L_x_353:
[----:B------:R-:W-:Y:S05]  /*d5c0*/  BSYNC B0 ;  /* 0x0000000000007941 */ /* 0x000fea0003800000 */
.L_x_352:
        /* <DEDUP_REMOVED lines=9> */
.L_x_355:
[----:B------:R-:W-:Y:S05]  /*d660*/  BSYNC B0 ;  /* 0x0000000000007941 */ /* 0x000fea0003800000 */
.L_x_354:
        /* <DEDUP_REMOVED lines=9> */
.L_x_357:
[----:B------:R-:W-:Y:S05]  /*d700*/  BSYNC B0 ;  /* 0x0000000000007941 */ /* 0x000fea0003800000 */
.L_x_356:
        /* <DEDUP_REMOVED lines=9> */
.L_x_359:
[----:B------:R-:W-:Y:S05]  /*d7a0*/  BSYNC B0 ;  /* 0x0000000000007941 */ /* 0x000fea0003800000 */
.L_x_358:
        /* <DEDUP_REMOVED lines=9> */
.L_x_361:
[----:B------:R-:W-:Y:S05]  /*d840*/  BSYNC B0 ;  /* 0x0000000000007941 */ /* 0x000fea0003800000 */
.L_x_360:
        /* <DEDUP_REMOVED lines=9> */
.L_x_363:
[----:B------:R-:W-:Y:S05]  /*d8e0*/  BSYNC B0 ;  /* 0x0000000000007941 */ /* 0x000fea0003800000 */
.L_x_362:
        /* <DEDUP_REMOVED lines=9> */
.L_x_365:
[----:B------:R-:W-:Y:S05]  /*d980*/  BSYNC B0 ;  /* 0x0000000000007941 */ /* 0x000fea0003800000 */
.L_x_364:
        /* <DEDUP_REMOVED lines=9> */
.L_x_367:
[----:B------:R-:W-:Y:S05]  /*da20*/  BSYNC B0 ;  /* 0x0000000000007941 */ /* 0x000fea0003800000 */
.L_x_366:
        /* <DEDUP_REMOVED lines=9> */
.L_x_369:
[----:B------:R-:W-:Y:S05]  /*dac0*/  BSYNC B0 ;  /* 0x0000000000007941 */ /* 0x000fea0003800000 */
.L_x_368:
        /* <DEDUP_REMOVED lines=9> */
.L_x_371:
[----:B------:R-:W-:Y:S05]  /*db60*/  BSYNC B0 ;  /* 0x0000000000007941 */ /* 0x000fea0003800000 */
.L_x_370:
        /* <DEDUP_REMOVED lines=9> */
.L_x_373:
[----:B------:R-:W-:Y:S05]  /*dc00*/  BSYNC B0 ;  /* 0x0000000000007941 */ /* 0x000fea0003800000 */
.L_x_372:
        /* <DEDUP_REMOVED lines=9> */
.L_x_375:
[----:B------:R-:W-:Y:S05]  /*dca0*/  BSYNC B0 ;  /* 0x0000000000007941 */ /* 0x000fea0003800000 */
.L_x_374:
        /* <DEDUP_REMOVED lines=9> */
.L_x_377:
[----:B------:R-:W-:Y:S05]  /*dd40*/  BSYNC B0 ;  /* 0x0000000000007941 */ /* 0x000fea0003800000 */
.L_x_376:
        /* <DEDUP_REMOVED lines=9> */
.L_x_379:
[----:B------:R-:W-:Y:S05]  /*dde0*/  BSYNC B0 ;  /* 0x0000000000007941 */ /* 0x000fea0003800000 */
.L_x_378:
        /* <DEDUP_REMOVED lines=9> */
.L_x_381:
[----:B------:R-:W-:Y:S05]  /*de80*/  BSYNC B0 ;  /* 0x0000000000007941 */ /* 0x000fea0003800000 */
.L_x_380:
        /* <DEDUP_REMOVED lines=9> */
.L_x_383:
[----:B------:R-:W-:Y:S05]  /*df20*/  BSYNC B0 ;  /* 0x0000000000007941 */ /* 0x000fea0003800000 */
.L_x_382:
        /* <DEDUP_REMOVED lines=9> */
.L_x_385:
[----:B------:R-:W-:Y:S05]  /*dfc0*/  BSYNC B0 ;  /* 0x0000000000007941 */ /* 0x000fea0003800000 */
.L_x_384:
        /* <DEDUP_REMOVED lines=9> */
.L_x_387:
[----:B------:R-:W-:Y:S05]  /*e060*/  BSYNC B0 ;  /* 0x0000000000007941 */ /* 0x000fea0003800000 */
.L_x_386:
        /* <DEDUP_REMOVED lines=9> */
.L_x_389:
[----:B------:R-:W-:Y:S05]  /*e100*/  BSYNC B0 ;  /* 0x0000000000007941 */ /* 0x000fea0003800000 */
.L_x_388:
        /* <DEDUP_REMOVED lines=9> */
.L_x_391:
[----:B------:R-:W-:Y:S05]  /*e1a0*/  BSYNC B0 ;  /* 0x0000000000007941 */ /* 0x000fea0003800000 */
.L_x_390:
        /* <DEDUP_REMOVED lines=9> */
.L_x_393:
[----:B------:R-:W-:Y:S05]  /*e240*/  BSYNC B0 ;  /* 0x0000000000007941 */ /* 0x000fea0003800000 */
.L_x_392:
        /* <DEDUP_REMOVED lines=9> */
.L_x_395:
[----:B------:R-:W-:Y:S05]  /*e2e0*/  BSYNC B0 ;  /* 0x0000000000007941 */ /* 0x000fea0003800000 */
.L_x_394:
        /* <DEDUP_REMOVED lines=13> */
.L_x_397:
[----:B------:R-:W-:Y:S05]  /*e3c0*/  BSYNC B0 ;  /* 0x0000000000007941 */ /* 0x000fea0003800000 */
.L_x_396:
[----:B0----5:R-:W-:Y:S02]  /*e3d0*/  IMAD.U32 R4, R15, 0x10000, RZ ;  /* 0x000100000f047824 */ /* 0x021fe400078e00ff */
[----:B------:R-:W-:Y:S01]  /*e3e0*/  IMAD.X R12, RZ, RZ, R13, P0 ;  /* 0x000000ffff0c7224 */ /* 0x000fe200000e060d */
[----:B------:R-:W-:Y:S01]  /*e3f0*/  ISETP.GT.AND P0, PT, R14, 0xc0, PT ;  /* 0x000000c00e00780c */ /* 0x000fe20003f04270 */
[----:B------:R-:W-:Y:S01]  /*e400*/  FMUL R4, R4, UR22 ;  /* 0x0000001604047c20 */ /* 0x000fe20008400000 */
[----:B-1234-:R-:W-:Y:S02]  /*e410*/  IMAD.WIDE.U32 R6, R8, UR16, R10 ;  /* 0x0000001008067c25 */ /* 0x01efe4000f8e000a */
[----:B------:R-:W-:Y:S02]  /*e420*/  ISETP.GT.AND P2, PT, R0, RZ, P0 ;  /* 0x000000ff0000720c */ /* 0x000fe40000744270 */
[----:B------:R-:W-:Y:S01]  /*e430*/  FFMA R4, R151, UR11, R4 ;  /* 0x0000000b97047c23 */ /* 0x000fe20008000004 */
[----:B------:R-:W-:-:S04]  /*e440*/  IMAD R5, R12, UR16, RZ ;  /* 0x000000100c057c24 */ /* 0x000fc8000f8e02ff */
[----:B------:R-:W-:Y:S01]  /*e450*/  IMAD R13, R8, UR17, R5 ;  /* 0x00000011080d7c24 */ /* 0x000fe2000f8e0205 */
[----:B------:R-:W-:Y:S02]  /*e460*/  F2FP.BF16.F32.PACK_AB R9, RZ, R4 ;  /* 0x00000004ff09723e */ /* 0x000fe400000010ff */
[C---:B------:R-:W-:Y:S02]  /*e470*/  LEA R4, P3, R6.reuse, UR18, 0x1 ;  /* 0x0000001206047c11 */ /* 0x040fe4000f8608ff */
[----:B------:R-:W-:Y:S01]  /*e480*/  IADD3 R5, R7, R13, RZ ;  /* 0x0000000d07057210 */ /* 0x000fe20007ffe0ff */
[----:B------:R0:W-:Y:S03]  /*e490*/  @P1 STG.E.U16 desc[UR20][R18.64+0xf2], R9 ;  /* 0x0000f20912001986 */ /* 0x0001e6000c101514 */
[----:B------:R-:W-:-:S05]  /*e4a0*/  LEA.HI.X R5, R6, UR19, R5, 0x1, P3 ;  /* 0x0000001306057c11 */ /* 0x000fca00098f0c05 */
[----:B------:R-:W2:Y:S01]  /*e4b0*/  @P2 LDG.E.LTC128B.U16 R15, desc[UR20][R4.64] ;  /* 0x00000014040f2981 */ /* 0x000ea2000c1e1520 */
[----:B------:R-:W-:Y:S01]  /*e4c0*/  UIMAD UR4, UR15, 0x180, URZ ;  /* 0x000001800f0478a4 */ /* 0x000fe2000f8e023f */
[----:B------:R-:W-:Y:S01]  /*e4d0*/  ISETP.GT.AND P3, PT, R0, 0x1, P0 ;  /* 0x000000010000780c */ /* 0x000fe20000764270 */
[----:B------:R-:W-:Y:S01]  /*e4e0*/  BSSY B0, `(.L_x_398) ;  /* 0x000000d000007945 */ /* 0x000fe20003800000 */
[----:B0-----:R-:W-:-:S04]  /*e4f0*/  IMAD.U32 R9, RZ, RZ, UR14 ;  /* 0x0000000eff097e24 */ /* 0x001fc8000f8e00ff */
[----:B------:R-:W-:-:S04]  /*e500*/  IMAD.WIDE.U32 R2, R9, 0x180, R2 ;  /* 0x0000018009027825 */ /* 0x000fc800078e0002 */
[----:B--2---:R-:W-:-:S04]  /*e510*/  IMAD.U32 R6, R15, 0x10000, RZ ;  /* 0x000100000f067824 */ /* 0x004fc800078e00ff */
[----:B------:R-:W-:-:S04]  /*e520*/  FMUL R7, R6, UR22 ;  /* 0x0000001606077c20 */ /* 0x000fc80008400000 */
[----:B------:R-:W-:-:S05]  /*e530*/  FFMA R7, R24, UR11, R7 ;  /* 0x0000000b18077c23 */ /* 0x000fca0008000007 */
[----:B------:R-:W-:Y:S01]  /*e540*/  F2FP.BF16.F32.PACK_AB R6, RZ, R7 ;  /* 0x00000007ff06723e */ /* 0x000fe200000010ff */
[----:B------:R-:W-:-:S03]  /*e550*/  VIADD R7, R3, UR4 ;  /* 0x0000000403077c36 */ /* 0x000fc60008000000 */
[----:B------:R-:W-:Y:S01]  /*e560*/  PRMT R9, R6, 0x7610, R9 ;  /* 0x0000761006097816 */ /* 0x000fe20000000009 */
[----:B------:R-:W-:-:S05]  /*e570*/  @P2 IMAD.MOV.U32 R6, RZ, RZ, R2 ;  /* 0x000000ffff062224 */ /* 0x000fca00078e0002 */
[----:B------:R0:W-:Y:S01]  /*e580*/  @P2 STG.E.U16 desc[UR20][R6.64], R9 ;  /* 0x0000000906002986 */ /* 0x0001e2000c101514 */
[----:B------:R-:W-:Y:S05]  /*e590*/  @!P3 BRA `(.L_x_399) ;  /* 0x000000000004b947 */ /* 0x000fea0003800000 */
[----:B------:R1:W5:Y:S02]  /*e5a0*/  LDG.E.LTC128B.U16 R15, desc[UR20][R4.64+0x2] ;  /* 0x00000214040f7981 */ /* 0x000364000c1e1520 */
.L_x_399:
[----:B------:R-:W-:Y:S05]  /*e5b0*/  BSYNC B0 ;  /* 0x0000000000007941 */ /* 0x000fea0003800000 */
.L_x_398:
[----:B0-----:R-:W-:Y:S01]  /*e5c0*/  IMAD.WIDE.U32 R8, R8, R17, UR12 ;  /* 0x0000000c08087e25 */ /* 0x001fe2000f8e0011 */
[----:B-----5:R-:W-:Y:S01]  /*e5d0*/  SHF.L.U32 R12, R15, 0x10, RZ ;  /* 0x000000100f0c7819 */ /* 0x020fe200000006ff */
[----:B------:R-:W-:Y:S01]  /*e5e0*/  BSSY B0, `(.L_x_400) ;  /* 0x000000f000007945 */ /* 0x000fe20003800000 */
[----:B------:R-:W-:Y:S02]  /*e5f0*/  ISETP.GT.AND P1, PT, R14, 0xc8, PT ;  /* 0x000000c80e00780c */ /* 0x000fe40003f24270 */
[----:B------:R-:W-:Y:S01]  /*e600*/  IADD3 R10, P2, R10, R8, RZ ;  /* 0x000000080a0a7210 */ /* 0x000fe20007f5e0ff */
[----:B------:R-:W-:Y:S01]  /*e610*/  FMUL R12, R12, UR22 ;  /* 0x000000160c0c7c20 */ /* 0x000fe20008400000 */
[----:B------:R-:W-:Y:S02]  /*e620*/  ISETP.GT.AND P4, PT, R0, RZ, P1 ;  /* 0x000000ff0000720c */ /* 0x000fe40000f84270 */
[----:B------:R-:W-:Y:S01]  /*e630*/  IADD3.X R9, R11, R13, R9, P2, !PT ;  /* 0x0000000d0b097210 */ /* 0x000fe200017fe409 */
[----:B------:R-:W-:Y:S01]  /*e640*/  FFMA R12, R25, UR11, R12 ;  /* 0x0000000b190c7c23 */ /* 0x000fe2000800000c */
[----:B------:R-:W-:Y:S01]  /*e650*/  LEA R8, P2, R10, UR18, 0x1 ;  /* 0x000000120a087c11 */ /* 0x000fe2000f8408ff */
[----:B------:R-:W-:-:S03]  /*e660*/  @P3 IMAD.MOV.U32 R11, RZ, RZ, R7 ;  /* 0x000000ffff0b3224 */ /* 0x000fc600078e0007 */
[----:B------:R-:W-:Y:S01]  /*e670*/  LEA.HI.X R9, R10, UR19, R9, 0x1, P2 ;  /* 0x000000130a097c11 */ /* 0x000fe200090f0c09 */
[----:B------:R-:W-:Y:S01]  /*e680*/  @P3 IMAD.MOV.U32 R10, RZ, RZ, R2 ;  /* 0x000000ffff0a3224 */ /* 0x000fe200078e0002 */
[----:B------:R-:W-:-:S05]  /*e690*/  F2FP.BF16.F32.PACK_AB R12, RZ, R12 ;  /* 0x0000000cff0c723e */ /* 0x000fca00000010ff */
[----:B------:R0:W-:Y:S01]  /*e6a0*/  @P3 STG.E.U16 desc[UR20][R10.64+0x2], R12 ;  /* 0x0000020c0a003986 */ /* 0x0001e2000c101514 */
[----:B------:R-:W-:Y:S05]  /*e6b0*/  @!P4 BRA `(.L_x_401) ;  /* 0x000000000004c947 */ /* 0x000fea0003800000 */
[----:B------:R2:W5:Y:S02]  /*e6c0*/  LDG.E.LTC128B.U16 R15, desc[UR20][R8.64] ;  /* 0x00000014080f7981 */ /* 0x000564000c1e1520 */
.L_x_401:
[----:B------:R-:W-:Y:S05]  /*e6d0*/  BSYNC B0 ;  /* 0x0000000000007941 */ /* 0x000fea0003800000 */
.L_x_400:
[----:B0----5:R-:W-:Y:S01]  /*e6e0*/  IMAD.U32 R10, R15, 0x10000, RZ ;  /* 0x000100000f0a7824 */ /* 0x021fe200078e00ff */
[----:B------:R-:W-:Y:S01]  /*e6f0*/  ISETP.GT.AND P3, PT, R0, 0x1, P1 ;  /* 0x000000010000780c */ /* 0x000fe20000f64270 */
[----:B------:R-:W-:Y:S02]  /*e700*/  BSSY B0, `(.L_x_402) ;  /* 0x0000009000007945 */ /* 0x000fe40003800000 */
[----:B------:R-:W-:Y:S01]  /*e710*/  FMUL R11, R10, UR22 ;  /* 0x000000160a0b7c20 */ /* 0x000fe20008400000 */
[----:B------:R-:W-:-:S03]  /*e720*/  IADD3 R10, P2, R2, UR8, RZ ;  /* 0x00000008020a7c10 */ /* 0x000fc6000ff5e0ff */
[----:B------:R-:W-:-:S05]  /*e730*/  FFMA R11, R26, UR11, R11 ;  /* 0x0000000b1a0b7c23 */ /* 0x000fca000800000b */
[----:B------:R-:W-:Y:S02]  /*e740*/  F2FP.BF16.F32.PACK_AB R12, RZ, R11 ;  /* 0x0000000bff0c723e */ /* 0x000fe400000010ff */
[----:B------:R-:W-:-:S05]  /*e750*/  IADD3.X R11, R7, UR5, RZ, P2, !PT ;  /* 0x00000005070b7c10 */ /* 0x000fca00097fe4ff */
[----:B------:R0:W-:Y:S01]  /*e760*/  @P4 STG.E.U16 desc[UR20][R10.64], R12 ;  /* 0x0000000c0a004986 */ /* 0x0001e2000c101514 */
[----:B------:R-:W-:Y:S05]  /*e770*/  @!P3 BRA `(.L_x_403) ;  /* 0x000000000004b947 */ /* 0x000fea0003800000 */
[----:B------:R3:W5:Y:S02]  /*e780*/  LDG.E.LTC128B.U16 R15, desc[UR20][R8.64+0x2] ;  /* 0x00000214080f7981 */ /* 0x000764000c1e1520 */
.L_x_403:
[----:B------:R-:W-:Y:S05]  /*e790*/  BSYNC B0 ;  /* 0x0000000000007941 */ /* 0x000fea0003800000 */
.L_x_402:
        /* <DEDUP_REMOVED lines=9> */
.L_x_405:
[----:B------:R-:W-:Y:S05]  /*e830*/  BSYNC B0 ;  /* 0x0000000000007941 */ /* 0x000fea0003800000 */
.L_x_404:
[----:B0----5:R-:W-:Y:S01]  /*e840*/  SHF.L.U32 R12, R15, 0x10, RZ ;  /* 0x000000100f0c7819 */ /* 0x021fe200000006ff */
[----:B------:R-:W-:Y:S01]  /*e850*/  BSSY B0, `(.L_x_406) ;  /* 0x000000b000007945 */ /* 0x000fe20003800000 */
[----:B------:R-:W-:-:S03]  /*e860*/  ISETP.GT.AND P3, PT, R0, 0x9, P0 ;  /* 0x000000090000780c */ /* 0x000fc60000764270 */
        /* <DEDUP_REMOVED lines=9> */
.L_x_407:
[----:B------:R-:W-:Y:S05]  /*e900*/  BSYNC B0 ;  /* 0x0000000000007941 */ /* 0x000fea0003800000 */
.L_x_406:
[----:B0----5:R-:W-:Y:S01]  /*e910*/  IMAD.U32 R12, R15, 0x10000, RZ ;  /* 0x000100000f0c7824 */ /* 0x021fe200078e00ff */
[----:B------:R-:W-:Y:S01]  /*e920*/  @P3 MOV R13, R7 ;  /* 0x00000007000d3202 */ /* 0x000fe20000000f00 */
[----:B------:R-:W-:Y:S01]  /*e930*/  BSSY B0, `(.L_x_408) ;  /* 0x000000a000007945 */ /* 0x000fe20003800000 */
[----:B------:R-:W-:Y:S01]  /*e940*/  ISETP.GT.AND P4, PT, R0, 0x8, P1 ;  /* 0x000000080000780c */ /* 0x000fe20000f84270 */
[----:B------:R-:W-:-:S04]  /*e950*/  FMUL R12, R12, UR22 ;  /* 0x000000160c0c7c20 */ /* 0x000fc80008400000 */
[----:B------:R-:W-:-:S05]  /*e960*/  FFMA R12, R29, UR11, R12 ;  /* 0x0000000b1d0c7c23 */ /* 0x000fca000800000c */
[----:B------:R-:W-:-:S04]  /*e970*/  F2FP.BF16.F32.PACK_AB R12, RZ, R12 ;  /* 0x0000000cff0c723e */ /* 0x000fc800000010ff */
[----:B------:R-:W-:Y:S01]  /*e980*/  PRMT R14, R12, 0x7610, R14 ;  /* 0x000076100c0e7816 */ /* 0x000fe2000000000e */
[----:B------:R-:W-:-:S05]  /*e990*/  @P3 IMAD.MOV.U32 R12, RZ, RZ, R2 ;  /* 0x000000ffff0c3224 */ /* 0x000fca00078e0002 */
[----:B------:R0:W-:Y:S01]  /*e9a0*/  @P3 STG.E.U16 desc[UR20][R12.64+0x12], R14 ;  /* 0x0000120e0c003986 */ /* 0x0001e2000c101514 */
[----:B------:R-:W-:Y:S05]  /*e9b0*/  @!P4 BRA `(.L_x_409) ;  /* 0x000000000004c947 */ /* 0x000fea0003800000 */
[----:B------:R0:W5:Y:S02]  /*e9c0*/  LDG.E.LTC128B.U16 R15, desc[UR20][R8.64+0x10] ;  /* 0x00001014080f7981 */ /* 0x000164000c1e1520 */
.L_x_409:
[----:B------:R-:W-:Y:S05]  /*e9d0*/  BSYNC B0 ;  /* 0x0000000000007941 */ /* 0x000fea0003800000 */
.L_x_408:
        /* <DEDUP_REMOVED lines=9> */
.L_x_411:
[----:B------:R-:W-:Y:S05]  /*ea70*/  BSYNC B0 ;  /* 0x0000000000007941 */ /* 0x000fea0003800000 */
.L_x_410:
        /* <DEDUP_REMOVED lines=9> */
.L_x_413:
[----:B------:R-:W-:Y:S05]  /*eb10*/  BSYNC B0 ;  /* 0x0000000000007941 */ /* 0x000fea0003800000 */
.L_x_412:
[----:B0----5:R-:W-:Y:S01]  /*eb20*/  IMAD.U32 R12, R15, 0x10000, RZ ;  /* 0x000100000f0c7824 */ /* 0x021fe200078e00ff */
[----:B------:R-:W-:Y:S01]  /*eb30*/  ISETP.GT.AND P3, PT, R0, 0x11, P0 ;  /* 0x000000110000780c */ /* 0x000fe20000764270 */
[----:B------:R-:W-:Y:S02]  /*eb40*/  BSSY B0, `(.L_x_414) ;  /* 0x000000a000007945 */ /* 0x000fe40003800000 */
[----:B------:R-:W-:Y:S01]  /*eb50*/  FMUL R13, R12, UR22 ;  /* 0x000000160c0d7c20 */ /* 0x000fe20008400000 */
[----:B------:R-:W-:-:S03]  /*eb60*/  @P4 IMAD.MOV.U32 R12, RZ, RZ, R2 ;  /* 0x000000ffff0c4224 */ /* 0x000fc600078e0002 */
[----:B------:R-:W-:-:S05]  /*eb70*/  FFMA R13, R32, UR11, R13 ;  /* 0x0000000b200d7c23 */ /* 0x000fca000800000d */
[----:B------:R-:W-:-:S04]  /*eb80*/  F2FP.BF16.F32.PACK_AB R13, RZ, R13 ;  /* 0x0000000dff0d723e */ /* 0x000fc800000010ff */
[----:B------:R-:W-:Y:S02]  /*eb90*/  PRMT R14, R13, 0x7610, R14 ;  /* 0x000076100d0e7816 */ /* 0x000fe4000000000e */
[----:B------:R-:W-:-:S05]  /*eba0*/  @P4 MOV R13, R7 ;  /* 0x00000007000d4202 */ /* 0x000fca0000000f00 */
[----:B------:R0:W-:Y:S01]  /*ebb0*/  @P4 STG.E.U16 desc[UR20][R12.64+0x20], R14 ;  /* 0x0000200e0c004986 */ /* 0x0001e2000c101514 */
[----:B------:R-:W-:Y:S05]  /*ebc0*/  @!P3 BRA `(.L_x_415) ;  /* 0x000000000004b947 */ /* 0x000fea0003800000 */
[----:B------:R0:W5:Y:S02]  /*ebd0*/  LDG.E.LTC128B.U16 R15, desc[UR20][R4.64+0x22] ;  /* 0x00002214040f7981 */ /* 0x000164000c1e1520 */
.L_x_415:
[----:B------:R-:W-:Y:S05]  /*ebe0*/  BSYNC B0 ;  /* 0x0000000000007941 */ /* 0x000fea0003800000 */
.L_x_414:
[----:B0----5:R-:W-:Y:S01]  /*ebf0*/  IMAD.U32 R12, R15, 0x10000, RZ ;  /* 0x000100000f0c7824 */ /* 0x021fe200078e00ff */
[----:B------:R-:W-:Y:S01]  /*ec00*/  ISETP.GT.AND P4, PT, R0, 0x10, P1 ;  /* 0x000000100000780c */ /* 0x000fe20000f84270 */
[----:B------:R-:W-:Y:S01]  /*ec10*/  @P3 IMAD.MOV.U32 R13, RZ, RZ, R7 ;  /* 0x000000ffff0d3224 */ /* 0x000fe200078e0007 */
[----:B------:R-:W-:Y:S01]  /*ec20*/  BSSY B0, `(.L_x_416) ;  /* 0x0000009000007945 */ /* 0x000fe20003800000 */
        /* <DEDUP_REMOVED lines=8> */
.L_x_417:
[----:B------:R-:W-:Y:S05]  /*ecb0*/  BSYNC B0 ;  /* 0x0000000000007941 */ /* 0x000fea0003800000 */
.L_x_416:
        /* <DEDUP_REMOVED lines=9> */
.L_x_419:
[----:B------:R-:W-:Y:S05]  /*ed50*/  BSYNC B0 ;  /* 0x0000000000007941 */ /* 0x000fea0003800000 */
.L_x_418:
        /* <DEDUP_REMOVED lines=9> */
.L_x_421:
[----:B------:R-:W-:Y:S05]  /*edf0*/  BSYNC B0 ;  /* 0x0000000000007941 */ /* 0x000fea0003800000 */
.L_x_420:
[----:B0----5:R-:W-:Y:S01]  /*ee00*/  IMAD.U32 R12, R15, 0x10000, RZ ;  /* 0x000100000f0c7824 */ /* 0x021fe200078e00ff */
[----:B------:R-:W-:Y:S01]  /*ee10*/  ISETP.GT.AND P3, PT, R0, 0x19, P0 ;  /* 0x000000190000780c */ /* 0x000fe20000764270 */
[----:B------:R-:W-:Y:S02]  /*ee20*/  BSSY B0, `(.L_x_422) ;  /* 0x000000a000007945 */ /* 0x000fe40003800000 */
        /* <DEDUP_REMOVED lines=9> */
.L_x_423:
[----:B------:R-:W-:Y:S05]  /*eec0*/  BSYNC B0 ;  /* 0x0000000000007941 */ /* 0x000fea0003800000 */
.L_x_422:
[----:B0----5:R-:W-:Y:S01]  /*eed0*/  IMAD.U32 R12, R15, 0x10000, RZ ;  /* 0x000100000f0c7824 */ /* 0x021fe200078e00ff */
[----:B------:R-:W-:Y:S01]  /*eee0*/  ISETP.GT.AND P4, PT, R0, 0x18, P1 ;  /* 0x000000180000780c */ /* 0x000fe20000f84270 */
[----:B------:R-:W-:Y:S01]  /*eef0*/  @P3 IMAD.MOV.U32 R13, RZ, RZ, R7 ;  /* 0x000000ffff0d3224 */ /* 0x000fe200078e0007 */
[----:B------:R-:W-:Y:S01]  /*ef00*/  BSSY B0, `(.L_x_424) ;  /* 0x0000009000007945 */ /* 0x000fe20003800000 */
[----:B------:R-:W-:-:S04]  /*ef10*/  FMUL R12, R12, UR22 ;  /* 0x000000160c0c7c20 */ /* 0x000fc80008400000 */
[----:B------:R-:W-:-:S05]  /*ef20*/  FFMA R12, R37, UR11, R12 ;  /* 0x0000000b250c7c23 */ /* 0x000fca000800000c */
[----:B------:R-:W-:-:S04]  /*ef30*/  F2FP.BF16.F32.PACK_AB R12, RZ, R12 ;  /* 0x0000000cff0c723e */ /* 0x000fc800000010ff */
[----:B------:R-:W-:Y:S02]  /*ef40*/  PRMT R14, R12, 0x7610, R14 ;  /* 0x000076100c0e7816 */ /* 0x000fe4000000000e */
[----:B------:R-:W-:-:S05]  /*ef50*/  @P3 MOV R12, R2 ;  /* 0x00000002000c3202 */ /* 0x000fca0000000f00 */
[----:B------:R0:W-:Y:S01]  /*ef60*/  @P3 STG.E.U16 desc[UR20][R12.64+0x32], R14 ;  /* 0x0000320e0c003986 */ /* 0x0001e2000c101514 */
[----:B------:R-:W-:Y:S05]  /*ef70*/  @!P4 BRA `(.L_x_425) ;  /* 0x000000000004c947 */ /* 0x000fea0003800000 */
[----:B------:R0:W5:Y:S02]  /*ef80*/  LDG.E.LTC128B.U16 R15, desc[UR20][R8.64+0x30] ;  /* 0x00003014080f7981 */ /* 0x000164000c1e1520 */
.L_x_425:
[----:B------:R-:W-:Y:S05]  /*ef90*/  BSYNC B0 ;  /* 0x0000000000007941 */ /* 0x000fea0003800000 */
.L_x_424:
        /* <DEDUP_REMOVED lines=9> */
.L_x_427:
[----:B------:R-:W-:Y:S05]  /*f030*/  BSYNC B0 ;  /* 0x0000000000007941 */ /* 0x000fea0003800000 */
.L_x_426:
        /* <DEDUP_REMOVED lines=9> */
.L_x_429:
[----:B------:R-:W-:Y:S05]  /*f0d0*/  BSYNC B0 ;  /* 0x0000000000007941 */ /* 0x000fea0003800000 */
.L_x_428:
[----:B0----5:R-:W-:Y:S01]  /*f0e0*/  IMAD.U32 R12, R15, 0x10000, RZ ;  /* 0x000100000f0c7824 */ /* 0x021fe200078e00ff */
[----:B------:R-:W-:Y:S01]  /*f0f0*/  ISETP.GT.AND P3, PT, R0, 0x21, P0 ;  /* 0x000000210000780c */ /* 0x000fe20000764270 */
[----:B------:R-:W-:Y:S02]  /*f100*/  BSSY B0, `(.L_x_430) ;  /* 0x000000a000007945 */ /* 0x000fe40003800000 */
[----:B------:R-:W-:Y:S01]  /*f110*/  FMUL R13, R12, UR22 ;  /* 0x000000160c0d7c20 */ /* 0x000fe20008400000 */
[----:B------:R-:W-:-:S03]  /*f120*/  @P4 MOV R12, R2 ;  /* 0x00000002000c4202 */ /* 0x000fc60000000f00 */
[----:B------:R-:W-:-:S05]  /*f130*/  FFMA R13, R40, UR11, R13 ;  /* 0x0000000b280d7c23 */ /* 0x000fca000800000d */
[----:B------:R-:W-:-:S04]  /*f140*/  F2FP.BF16.F32.PACK_AB R13, RZ, R13 ;  /* 0x0000000dff0d723e */ /* 0x000fc800000010ff */
[----:B------:R-:W-:Y:S01]  /*f150*/  PRMT R14, R13, 0x7610, R14 ;  /* 0x000076100d0e7816 */ /* 0x000fe2000000000e */
[----:B------:R-:W-:-:S05]  /*f160*/  @P4 IMAD.MOV.U32 R13, RZ, RZ, R7 ;  /* 0x000000ffff0d4224 */ /* 0x000fca00078e0007 */
[----:B------:R0:W-:Y:S01]  /*f170*/  @P4 STG.E.U16 desc[UR20][R12.64+0x40], R14 ;  /* 0x0000400e0c004986 */ /* 0x0001e2000c101514 */
[----:B------:R-:W-:Y:S05]  /*f180*/  @!P3 BRA `(.L_x_431) ;  /* 0x000000000004b947 */ /* 0x000fea0003800000 */
[----:B------:R0:W5:Y:S02]  /*f190*/  LDG.E.LTC128B.U16 R15, desc[UR20][R4.64+0x42] ;  /* 0x00004214040f7981 */ /* 0x000164000c1e1520 */
.L_x_431:
[----:B------:R-:W-:Y:S05]  /*f1a0*/  BSYNC B0 ;  /* 0x0000000000007941 */ /* 0x000fea0003800000 */
.L_x_430:
        /* <DEDUP_REMOVED lines=12> */
.L_x_433:
[----:B------:R-:W-:Y:S05]  /*f270*/  BSYNC B0 ;  /* 0x0000000000007941 */ /* 0x000fea0003800000 */
.L_x_432:
        /* <DEDUP_REMOVED lines=9> */
.L_x_435:
[----:B------:R-:W-:Y:S05]  /*f310*/  BSYNC B0 ;  /* 0x0000000000007941 */ /* 0x000fea0003800000 */
.L_x_434:
        /* <DEDUP_REMOVED lines=9> */
.L_x_437:
[----:B------:R-:W-:Y:S05]  /*f3b0*/  BSYNC B0 ;  /* 0x0000000000007941 */ /* 0x000fea0003800000 */
.L_x_436:
        /* <DEDUP_REMOVED lines=12> */
.L_x_439:
[----:B------:R-:W-:Y:S05]  /*f480*/  BSYNC B0 ;  /* 0x0000000000007941 */ /* 0x000fea0003800000 */
.L_x_438:
[----:B0----5:R-:W-:Y:S01]  /*f490*/  SHF.L.U32 R12, R15, 0x10, RZ ;  /* 0x000000100f0c7819 */ /* 0x021fe200000006ff */
[----:B------:R-:W-:Y:S01]  /*f4a0*/  @P3 IMAD.MOV.U32 R13, RZ, RZ, R7 ;  /* 0x000000ffff0d3224 */ /* 0x000fe200078e0007 */
[----:B------:R-:W-:Y:S01]  /*f4b0*/  ISETP.GT.AND P4, PT, R0, 0x28, P1 ;  /* 0x000000280000780c */ /* 0x000fe20000f84270 */
[----:B------:R-:W-:Y:S02]  /*f4c0*/  BSSY B0, `(.L_x_440) ;  /* 0x0000009000007945 */ /* 0x000fe40003800000 */
        /* <DEDUP_REMOVED lines=8> */
.L_x_441:
[----:B------:R-:W-:Y:S05]  /*f550*/  BSYNC B0 ;  /* 0x0000000000007941 */ /* 0x000fea0003800000 */
.L_x_440:
        /* <DEDUP_REMOVED lines=9> */
.L_x_443:
[----:B------:R-:W-:Y:S05]  /*f5f0*/  BSYNC B0 ;  /* 0x0000000000007941 */ /* 0x000fea0003800000 */
.L_x_442:
        /* <DEDUP_REMOVED lines=9> */
.L_x_445:
[----:B------:R-:W-:Y:S05]  /*f690*/  BSYNC B0 ;  /* 0x0000000000007941 */ /* 0x000fea0003800000 */
.L_x_444:
        /* <DEDUP_REMOVED lines=12> */
.L_x_447:
[----:B------:R-:W-:Y:S05]  /*f760*/  BSYNC B0 ;  /* 0x0000000000007941 */ /* 0x000fea0003800000 */
.L_x_446:
        /* <DEDUP_REMOVED lines=12> */
.L_x_449:
[----:B------:R-:W-:Y:S05]  /*f830*/  BSYNC B0 ;  /* 0x0000000000007941 */ /* 0x000fea0003800000 */
.L_x_448:
[----:B-----5:R-:W-:Y:S01]  /*f840*/  IMAD.U32 R11, R15, 0x10000, RZ ;  /* 0x000100000f0b7824 */ /* 0x020fe200078e00ff */
[----:B------:R-:W-:Y:S01]  /*f850*/  ISETP.GT.AND P3, PT, R0, 0x31, P1 ;  /* 0x000000310000780c */ /* 0x000fe20000f64270 */
[----:B------:R-:W-:Y:S02]  /*f860*/  BSSY B0, `(.L_x_450) ;  /* 0x0000008000007945 */ /* 0x000fe40003800000 */
[----:B------:R-:W-:-:S04]  /*f870*/  FMUL R11, R11, UR22 ;  /* 0x000000160b0b7c20 */ /* 0x000fc80008400000 */
[----:B------:R-:W-:-:S05]  /*f880*/  FFMA R11, R50, UR11, R11 ;  /* 0x0000000b320b7c23 */ /* 0x000fca000800000b */
[----:B0-----:R-:W-:Y:S02]  /*f890*/  F2FP.BF16.F32.PACK_AB R12, RZ, R11 ;  /* 0x0000000bff0c723e */ /* 0x001fe400000010ff */
[----:B------:R-:W-:-:S05]  /*f8a0*/  IADD3.X R11, R7, UR5, RZ, P2, !PT ;  /* 0x00000005070b7c10 */ /* 0x000fca00097fe4ff */
[----:B------:R0:W-:Y:S01]  /*f8b0*/  @P4 STG.E.U16 desc[UR20][R10.64+0x60], R12 ;  /* 0x0000600c0a004986 */ /* 0x0001e2000c101514 */
[----:B------:R-:W-:Y:S05]  /*f8c0*/  @!P3 BRA `(.L_x_451) ;  /* 0x000000000004b947 */ /* 0x000fea0003800000 */
[----:B------:R0:W5:Y:S02]  /*f8d0*/  LDG.E.LTC128B.U16 R15, desc[UR20][R8.64+0x62] ;  /* 0x00006214080f7981 */ /* 0x000164000c1e1520 */
.L_x_451:
[----:B------:R-:W-:Y:S05]  /*f8e0*/  BSYNC B0 ;  /* 0x0000000000007941 */ /* 0x000fea0003800000 */
.L_x_450:
[----:B0----5:R-:W-:Y:S01]  /*f8f0*/  IMAD.U32 R12, R15, 0x10000, RZ ;  /* 0x000100000f0c7824 */ /* 0x021fe200078e00ff */
[----:B------:R-:W-:Y:S01]  /*f900*/  ISETP.GT.AND P2, PT, R0, 0x38, P0 ;  /* 0x000000380000780c */ /* 0x000fe20000744270 */
[----:B------:R-:W-:Y:S02]  /*f910*/  BSSY B0, `(.L_x_452) ;  /* 0x000000a000007945 */ /* 0x000fe40003800000 */
        /* <DEDUP_REMOVED lines=9> */
.L_x_453:
[----:B------:R-:W-:Y:S05]  /*f9b0*/  BSYNC B0 ;  /* 0x0000000000007941 */ /* 0x000fea0003800000 */
.L_x_452:
        /* <DEDUP_REMOVED lines=12> */
.L_x_455:
[----:B------:R-:W-:Y:S05]  /*fa80*/  BSYNC B0 ;  /* 0x0000000000007941 */ /* 0x000fea0003800000 */
.L_x_454:
        /* <DEDUP_REMOVED lines=12> */
.L_x_457:
[----:B------:R-:W-:Y:S05]  /*fb50*/  BSYNC B0 ;  /* 0x0000000000007941 */ /* 0x000fea0003800000 */
.L_x_456:
[----:B0----5:R-:W-:Y:S01]  /*fb60*/  IMAD.U32 R12, R15, 0x10000, RZ ;  /* 0x000100000f0c7824 */ /* 0x021fe200078e00ff */
[----:B------:R-:W-:Y:S01]  /*fb70*/  ISETP.GT.AND P3, PT, R0, 0x39, P1 ;  /* 0x000000390000780c */ /* 0x000fe20000f64270 */
[----:B------:R-:W-:Y:S02]  /*fb80*/  BSSY B0, `(.L_x_458) ;  /* 0x000000a000007945 */ /* 0x000fe40003800000 */
[----:B------:R-:W-:Y:S01]  /*fb90*/  FMUL R13, R12, UR22 ;  /* 0x000000160c0d7c20 */ /* 0x000fe20008400000 */
[----:B------:R-:W-:-:S03]  /*fba0*/  VIADD R12, R2, UR8 ;  /* 0x00000008020c7c36 */ /* 0x000fc60008000000 */
[----:B------:R-:W-:-:S05]  /*fbb0*/  FFMA R13, R54, UR11, R13 ;  /* 0x0000000b360d7c23 */ /* 0x000fca000800000d */
[----:B------:R-:W-:-:S04]  /*fbc0*/  F2FP.BF16.F32.PACK_AB R13, RZ, R13 ;  /* 0x0000000dff0d723e */ /* 0x000fc800000010ff */
[----:B------:R-:W-:Y:S01]  /*fbd0*/  PRMT R14, R13, 0x7610, R14 ;  /* 0x000076100d0e7816 */ /* 0x000fe2000000000e */
[----:B------:R-:W-:-:S05]  /*fbe0*/  @P2 IMAD.MOV.U32 R13, RZ, RZ, R11 ;  /* 0x000000ffff0d2224 */ /* 0x000fca00078e000b */
[----:B------:R0:W-:Y:S01]  /*fbf0*/  @P2 STG.E.U16 desc[UR20][R12.64+0x70], R14 ;  /* 0x0000700e0c002986 */ /* 0x0001e2000c101514 */
[----:B------:R-:W-:Y:S05]  /*fc00*/  @!P3 BRA `(.L_x_459) ;  /* 0x000000000004b947 */ /* 0x000fea0003800000 */
[----:B------:R0:W5:Y:S02]  /*fc10*/  LDG.E.LTC128B.U16 R15, desc[UR20][R8.64+0x72] ;  /* 0x00007214080f7981 */ /* 0x000164000c1e1520 */
.L_x_459:
[----:B------:R-:W-:Y:S05]  /*fc20*/  BSYNC B0 ;  /* 0x0000000000007941 */ /* 0x000fea0003800000 */
.L_x_458:
[----:B0----5:R-:W-:Y:S01]  /*fc30*/  IMAD.U32 R12, R15, 0x10000, RZ ;  /* 0x000100000f0c7824 */ /* 0x021fe200078e00ff */
[----:B------:R-:W-:Y:S01]  /*fc40*/  ISETP.GT.AND P2, PT, R0, 0x40, P0 ;  /* 0x000000400000780c */ /* 0x000fe20000744270 */
[----:B------:R-:W-:Y:S02]  /*fc50*/  BSSY B0, `(.L_x_460) ;  /* 0x000000a000007945 */ /* 0x000fe40003800000 */
[----:B------:R-:W-:-:S04]  /*fc60*/  FMUL R12, R12, UR22 ;  /* 0x000000160c0c7c20 */ /* 0x000fc80008400000 */
[----:B------:R-:W-:-:S05]  /*fc70*/  FFMA R12, R55, UR11, R12 ;  /* 0x0000000b370c7c23 */ /* 0x000fca000800000c */
[----:B------:R-:W-:Y:S02]  /*fc80*/  F2FP.BF16.F32.PACK_AB R13, RZ, R12 ;  /* 0x0000000cff0d723e */ /* 0x000fe400000010ff */
[----:B------:R-:W-:Y:S02]  /*fc90*/  IADD3 R12, R2, UR8, RZ ;  /* 0x00000008020c7c10 */ /* 0x000fe4000fffe0ff */
[----:B------:R-:W-:Y:S01]  /*fca0*/  PRMT R14, R13, 0x7610, R14 ;  /* 0x000076100d0e7816 */ /* 0x000fe2000000000e */
[----:B------:R-:W-:-:S05]  /*fcb0*/  @P3 IMAD.MOV.U32 R13, RZ, RZ, R11 ;  /* 0x000000ffff0d3224 */ /* 0x000fca00078e000b */
[----:B------:R0:W-:Y:S01]  /*fcc0*/  @P3 STG.E.U16 desc[UR20][R12.64+0x72], R14 ;  /* 0x0000720e0c003986 */ /* 0x0001e2000c101514 */
[----:B------:R-:W-:Y:S05]  /*fcd0*/  @!P2 BRA `(.L_x_461) ;  /* 0x000000000004a947 */ /* 0x000fea0003800000 */
[----:B------:R0:W5:Y:S02]  /*fce0*/  LDG.E.LTC128B.U16 R15, desc[UR20][R4.64+0x80] ;  /* 0x00008014040f7981 */ /* 0x000164000c1e1520 */
.L_x_461:
[----:B------:R-:W-:Y:S05]  /*fcf0*/  BSYNC B0 ;  /* 0x0000000000007941 */ /* 0x000fea0003800000 */
.L_x_460:
        /* <DEDUP_REMOVED lines=12> */
.L_x_463:
[----:B------:R-:W-:Y:S05]  /*fdc0*/  BSYNC B0 ;  /* 0x0000000000007941 */ /* 0x000fea0003800000 */
.L_x_462:
        /* <DEDUP_REMOVED lines=12> */
.L_x_465:
[----:B------:R-:W-:Y:S05]  /*fe90*/  BSYNC B0 ;  /* 0x0000000000007941 */ /* 0x000fea0003800000 */
.L_x_464:
[----:B0----5:R-:W-:Y:S01]  /*fea0*/  IMAD.U32 R12, R15, 0x10000, RZ ;  /* 0x000100000f0c7824 */ /* 0x021fe200078e00ff */
[----:B------:R-:W-:Y:S01]  /*feb0*/  ISETP.GT.AND P3, PT, R0, 0x41, P1 ;  /* 0x000000410000780c */ /* 0x000fe20000f64270 */
[----:B------:R-:W-:Y:S02]  /*fec0*/  BSSY B0, `(.L_x_466) ;  /* 0x000000a000007945 */ /* 0x000fe40003800000 */
[----:B------:R-:W-:Y:S01]  /*fed0*/  FMUL R13, R12, UR22 ;  /* 0x000000160c0d7c20 */ /* 0x000fe20008400000 */
[----:B------:R-:W-:-:S03]  /*fee0*/  VIADD R12, R2, UR8 ;  /* 0x00000008020c7c36 */ /* 0x000fc60008000000 */
[----:B------:R-:W-:-:S05]  /*fef0*/  FFMA R13, R58, UR11, R13 ;  /* 0x0000000b3a0d7c23 */ /* 0x000fca000800000d */
[----:B------:R-:W-:-:S04]  /*ff00*/  F2FP.BF16.F32.PACK_AB R13, RZ, R13 ;  /* 0x0000000dff0d723e */ /* 0x000fc800000010ff */
[----:B------:R-:W-:Y:S02]  /*ff10*/  PRMT R14, R13, 0x7610, R14 ;  /* 0x000076100d0e7816 */ /* 0x000fe4000000000e */
[----:B------:R-:W-:-:S05]  /*ff20*/  @P2 MOV R13, R11 ;  /* 0x0000000b000d2202 */ /* 0x000fca0000000f00 */
[----:B------:R0:W-:Y:S01]  /*ff30*/  @P2 STG.E.U16 desc[UR20][R12.64+0x80], R14 ;  /* 0x0000800e0c002986 */ /* 0x0001e2000c101514 */
[----:B------:R-:W-:Y:S05]  /*ff40*/  @!P3 BRA `(.L_x_467) ;  /* 0x000000000004b947 */ /* 0x000fea0003800000 */
[----:B------:R0:W5:Y:S02]  /*ff50*/  LDG.E.LTC128B.U16 R15, desc[UR20][R8.64+0x82] ;  /* 0x00008214080f7981 */ /* 0x000164000c1e1520 */
.L_x_467:
[----:B------:R-:W-:Y:S05]  /*ff60*/  BSYNC B0 ;  /* 0x0000000000007941 */ /* 0x000fea0003800000 */
.L_x_466:
        /* <DEDUP_REMOVED lines=12> */
.L_x_469:
[----:B------:R-:W-:Y:S05]  /*10030*/  BSYNC B0 ;  /* 0x0000000000007941 */ /* 0x000fea0003800000 */
.L_x_468:
        /* <DEDUP_REMOVED lines=12> */
.L_x_471:
[----:B------:R-:W-:Y:S05]  /*10100*/  BSYNC B0 ;  /* 0x0000000000007941 */ /* 0x000fea0003800000 */
.L_x_470:
        /* <DEDUP_REMOVED lines=12> */
.L_x_473:
[----:B------:R-:W-:Y:S05]  /*101d0*/  BSYNC B0 ;  /* 0x0000000000007941 */ /* 0x000fea0003800000 */
.L_x_472:
[----:B0----5:R-:W-:Y:S01]  /*101e0*/  SHF.L.U32 R12, R15, 0x10, RZ ;  /* 0x000000100f0c7819 */ /* 0x021fe200000006ff */
[----:B------:R-:W-:Y:S01]  /*101f0*/  BSSY B0, `(.L_x_474) ;  /* 0x000000b000007945 */ /* 0x000fe20003800000 */
[----:B------:R-:W-:-:S03]  /*10200*/  ISETP.GT.AND P3, PT, R0, 0x49, P1 ;  /* 0x000000490000780c */ /* 0x000fc60000f64270 */
        /* <DEDUP_REMOVED lines=9> */
.L_x_475:
[----:B------:R-:W-:Y:S05]  /*102a0*/  BSYNC B0 ;  /* 0x0000000000007941 */ /* 0x000fea0003800000 */
.L_x_474:
[----:B0----5:R-:W-:Y:S01]  /*102b0*/  IMAD.U32 R12, R15, 0x10000, RZ ;  /* 0x000100000f0c7824 */ /* 0x021fe200078e00ff */
[----:B------:R-:W-:Y:S01]  /*102c0*/  ISETP.GT.AND P2, PT, R0, 0x50, P0 ;  /* 0x000000500000780c */ /* 0x000fe20000744270 */
[----:B------:R-:W-:Y:S02]  /*102d0*/  BSSY B0, `(.L_x_476) ;  /* 0x000000a000007945 */ /* 0x000fe40003800000 */
[----:B------:R-:W-:-:S04]  /*102e0*/  FMUL R12, R12, UR22 ;  /* 0x000000160c0c7c20 */ /* 0x000fc80008400000 */
[----:B------:R-:W-:-:S05]  /*102f0*/  FFMA R12, R63, UR11, R12 ;  /* 0x0000000b3f0c7c23 */ /* 0x000fca000800000c */
[----:B------:R-:W-:Y:S01]  /*10300*/  F2FP.BF16.F32.PACK_AB R13, RZ, R12 ;  /* 0x0000000cff0d723e */ /* 0x000fe200000010ff */
[----:B------:R-:W-:-:S03]  /*10310*/  VIADD R12, R2, UR8 ;  /* 0x00000008020c7c36 */ /* 0x000fc60008000000 */
[----:B------:R-:W-:Y:S02]  /*10320*/  PRMT R14, R13, 0x7610, R14 ;  /* 0x000076100d0e7816 */ /* 0x000fe4000000000e */
[----:B------:R-:W-:-:S05]  /*10330*/  @P3 MOV R13, R11 ;  /* 0x0000000b000d3202 */ /* 0x000fca0000000f00 */
[----:B------:R0:W-:Y:S01]  /*10340*/  @P3 STG.E.U16 desc[UR20][R12.64+0x92], R14 ;  /* 0x0000920e0c003986 */ /* 0x0001e2000c101514 */
[----:B------:R-:W-:Y:S05]  /*10350*/  @!P2 BRA `(.L_x_477) ;  /* 0x000000000004a947 */ /* 0x000fea0003800000 */
[----:B------:R0:W5:Y:S02]  /*10360*/  LDG.E.LTC128B.U16 R15, desc[UR20][R4.64+0xa0] ;  /* 0x0000a014040f7981 */ /* 0x000164000c1e1520 */
.L_x_477:
[----:B------:R-:W-:Y:S05]  /*10370*/  BSYNC B0 ;  /* 0x0000000000007941 */ /* 0x000fea0003800000 */
.L_x_476:
        /* <DEDUP_REMOVED lines=12> */
.L_x_479:
[----:B------:R-:W-:Y:S05]  /*10440*/  BSYNC B0 ;  /* 0x0000000000007941 */ /* 0x000fea0003800000 */
.L_x_478:
        /* <DEDUP_REMOVED lines=12> */
.L_x_481:
[----:B------:R-:W-:Y:S05]  /*10510*/  BSYNC B0 ;  /* 0x0000000000007941 */ /* 0x000fea0003800000 */
.L_x_480:
        /* <DEDUP_REMOVED lines=12> */
.L_x_483:
[----:B------:R-:W-:Y:S05]  /*105e0*/  BSYNC B0 ;  /* 0x0000000000007941 */ /* 0x000fea0003800000 */
.L_x_482:
[----:B0----5:R-:W-:Y:S01]  /*105f0*/  SHF.L.U32 R12, R15, 0x10, RZ ;  /* 0x000000100f0c7819 */ /* 0x021fe200000006ff */
[----:B------:R-:W-:Y:S01]  /*10600*/  BSSY B0, `(.L_x_484) ;  /* 0x000000b000007945 */ /* 0x000fe20003800000 */
[----:B------:R-:W-:-:S03]  /*10610*/  ISETP.GT.AND P2, PT, R0, 0x58, P0 ;  /* 0x000000580000780c */ /* 0x000fc60000744270 */
        /* <DEDUP_REMOVED lines=9> */
.L_x_485:
[----:B------:R-:W-:Y:S05]  /*106b0*/  BSYNC B0 ;  /* 0x0000000000007941 */ /* 0x000fea0003800000 */
.L_x_484:
        /* <DEDUP_REMOVED lines=12> */
.L_x_487:
[----:B------:R-:W-:Y:S05]  /*10780*/  BSYNC B0 ;  /* 0x0000000000007941 */ /* 0x000fea0003800000 */
.L_x_486:
        /* <DEDUP_REMOVED lines=12> */
.L_x_489:
[----:B------:R-:W-:Y:S05]  /*10850*/  BSYNC B0 ;  /* 0x0000000000007941 */ /* 0x000fea0003800000 */
.L_x_488:
[----:B0----5:R-:W-:Y:S01]  /*10860*/  IMAD.U32 R12, R15, 0x10000, RZ ;  /* 0x000100000f0c7824 */ /* 0x021fe200078e00ff */
[----:B------:R-:W-:Y:S01]  /*10870*/  ISETP.GT.AND P3, PT, R0, 0x59, P1 ;  /* 0x000000590000780c */ /* 0x000fe20000f64270 */
[----:B------:R-:W-:Y:S02]  /*10880*/  BSSY B0, `(.L_x_490) ;  /* 0x000000a000007945 */ /* 0x000fe40003800000 */
[----:B------:R-:W-:Y:S01]  /*10890*/  FMUL R13, R12, UR22 ;  /* 0x000000160c0d7c20 */ /* 0x000fe20008400000 */
[----:B------:R-:W-:-:S03]  /*108a0*/  IADD3 R12, R2, UR8, RZ ;  /* 0x00000008020c7c10 */ /* 0x000fc6000fffe0ff */
[----:B------:R-:W-:-:S05]  /*108b0*/  FFMA R13, R70, UR11, R13 ;  /* 0x0000000b460d7c23 */ /* 0x000fca000800000d */
[----:B------:R-:W-:-:S04]  /*108c0*/  F2FP.BF16.F32.PACK_AB R13, RZ, R13 ;  /* 0x0000000dff0d723e */ /* 0x000fc800000010ff */
[----:B------:R-:W-:Y:S01]  /*108d0*/  PRMT R14, R13, 0x7610, R14 ;  /* 0x000076100d0e7816 */ /* 0x000fe2000000000e */
[----:B------:R-:W-:-:S05]  /*108e0*/  @P2 IMAD.MOV.U32 R13, RZ, RZ, R11 ;  /* 0x000000ffff0d2224 */ /* 0x000fca00078e000b */
[----:B------:R0:W-:Y:S01]  /*108f0*/  @P2 STG.E.U16 desc[UR20][R12.64+0xb0], R14 ;  /* 0x0000b00e0c002986 */ /* 0x0001e2000c101514 */
[----:B------:R-:W-:Y:S05]  /*10900*/  @!P3 BRA `(.L_x_491) ;  /* 0x000000000004b947 */ /* 0x000fea0003800000 */
[----:B------:R0:W5:Y:S02]  /*10910*/  LDG.E.LTC128B.U16 R15, desc[UR20][R8.64+0xb2] ;  /* 0x0000b214080f7981 */ /* 0x000164000c1e1520 */
.L_x_491:
[----:B------:R-:W-:Y:S05]  /*10920*/  BSYNC B0 ;  /* 0x0000000000007941 */ /* 0x000fea0003800000 */
.L_x_490:
        /* <DEDUP_REMOVED lines=12> */
.L_x_493:
[----:B------:R-:W-:Y:S05]  /*109f0*/  BSYNC B0 ;  /* 0x0000000000007941 */ /* 0x000fea0003800000 */
.L_x_492:
        /* <DEDUP_REMOVED lines=12> */
.L_x_495:
[----:B------:R-:W-:Y:S05]  /*10ac0*/  BSYNC B0 ;  /* 0x0000000000007941 */ /* 0x000fea0003800000 */
.L_x_494:
        /* <DEDUP_REMOVED lines=12> */
.L_x_497:
[----:B------:R-:W-:Y:S05]  /*10b90*/  BSYNC B0 ;  /* 0x0000000000007941 */ /* 0x000fea0003800000 */
.L_x_496:
        /* <DEDUP_REMOVED lines=12> */
.L_x_499:
[----:B------:R-:W-:Y:S05]  /*10c60*/  BSYNC B0 ;  /* 0x0000000000007941 */ /* 0x000fea0003800000 */
.L_x_498:
        /* <DEDUP_REMOVED lines=12> */
.L_x_501:
[----:B------:R-:W-:Y:S05]  /*10d30*/  BSYNC B0 ;  /* 0x0000000000007941 */ /* 0x000fea0003800000 */
.L_x_500:
        /* <DEDUP_REMOVED lines=12> */
.L_x_503:
[----:B------:R-:W-:Y:S05]  /*10e00*/  BSYNC B0 ;  /* 0x0000000000007941 */ /* 0x000fea0003800000 */
.L_x_502:
        /* <DEDUP_REMOVED lines=12> */
.L_x_505:
[----:B------:R-:W-:Y:S05]  /*10ed0*/  BSYNC B0 ;  /* 0x0000000000007941 */ /* 0x000fea0003800000 */
.L_x_504:
        /* <DEDUP_REMOVED lines=12> */
.L_x_507:
[----:B------:R-:W-:Y:S05]  /*10fa0*/  BSYNC B0 ;  /* 0x0000000000007941 */ /* 0x000fea0003800000 */
.L_x_506:
        /* <DEDUP_REMOVED lines=12> */
.L_x_509:
[----:B------:R-:W-:Y:S05]  /*11070*/  BSYNC B0 ;  /* 0x0000000000007941 */ /* 0x000fea0003800000 */
.L_x_508:
        /* <DEDUP_REMOVED lines=12> */
.L_x_511:
[----:B------:R-:W-:Y:S05]  /*11140*/  BSYNC B0 ;  /* 0x0000000000007941 */ /* 0x000fea0003800000 */
.L_x_510:
        /* <DEDUP_REMOVED lines=12> */
.L_x_513:
[----:B------:R-:W-:Y:S05]  /*11210*/  BSYNC B0 ;  /* 0x0000000000007941 */ /* 0x000fea0003800000 */
.L_x_512:
        /* <DEDUP_REMOVED lines=12> */
.L_x_515:
[----:B------:R-:W-:Y:S05]  /*112e0*/  BSYNC B0 ;  /* 0x0000000000007941 */ /* 0x000fea0003800000 */
.L_x_514:
        /* <DEDUP_REMOVED lines=12> */
.L_x_517:
[----:B------:R-:W-:Y:S05]  /*113b0*/  BSYNC B0 ;  /* 0x0000000000007941 */ /* 0x000fea0003800000 */
.L_x_516:
        /* <DEDUP_REMOVED lines=12> */
.L_x_519:
[----:B------:R-:W-:Y:S05]  /*11480*/  BSYNC B0 ;  /* 0x0000000000007941 */ /* 0x000fea0003800000 */
.L_x_518:
[----:B01--45:R-:W-:Y:S01]  /*11490*/  IMAD.U32 R4, R15, 0x10000, RZ ;  /* 0x000100000f047824 */ /* 0x033fe200078e00ff */
[----:B------:R-:W-:Y:S01]  /*114a0*/  @P0 MOV R6, R2 ;  /* 0x0000000200060202 */ /* 0x000fe20000000f00 */
[----:B------:R-:W-:Y:S01]  /*114b0*/  BSSY B0, `(.L_x_520) ;  /* 0x0000008000007945 */ /* 0x000fe20003800000 */
[----:B------:R-:W-:Y:S01]  /*114c0*/  ISETP.GT.AND P2, PT, R0, 0x78, P1 ;  /* 0x000000780000780c */ /* 0x000fe20000f44270 */
[----:B------:R-:W-:-:S04]  /*114d0*/  FMUL R4, R4, UR22 ;  /* 0x0000001604047c20 */ /* 0x000fc80008400000 */
[----:B------:R-:W-:-:S05]  /*114e0*/  FFMA R4, R85, UR11, R4 ;  /* 0x0000000b55047c23 */ /* 0x000fca0008000004 */
[----:B------:R-:W-:-:S05]  /*114f0*/  F2FP.BF16.F32.PACK_AB R4, RZ, R4 ;  /* 0x00000004ff04723e */ /* 0x000fca00000010ff */
[----:B------:R0:W-:Y:S01]  /*11500*/  @P0 STG.E.U16 desc[UR20][R6.64+0xf2], R4 ;  /* 0x0000f20406000986 */ /* 0x0001e2000c101514 */
[----:B------:R-:W-:Y:S05]  /*11510*/  @!P2 BRA `(.L_x_521) ;  /* 0x000000000004a947 */ /* 0x000fea0003800000 */
[----:B------:R1:W5:Y:S02]  /*11520*/  LDG.E.LTC128B.U16 R15, desc[UR20][R8.64+0xf0] ;  /* 0x0000f014080f7981 */ /* 0x000364000c1e1520 */
.L_x_521:
[----:B------:R-:W-:Y:S05]  /*11530*/  BSYNC B0 ;  /* 0x0000000000007941 */ /* 0x000fea0003800000 */
.L_x_520:
        /* <DEDUP_REMOVED lines=12> */
.L_x_523:
[----:B------:R-:W-:Y:S05]  /*11600*/  BSYNC B0 ;  /* 0x0000000000007941 */ /* 0x000fea0003800000 */
.L_x_522:
[----:B-----5:R-:W-:Y:S01]  /*11610*/  IMAD.U32 R15, R15, 0x10000, RZ ;  /* 0x000100000f0f7824 */ /* 0x020fe200078e00ff */
[----:B------:R-:W-:-:S03]  /*11620*/  IADD3 R2, R2, UR8, RZ ;  /* 0x0000000802027c10 */ /* 0x000fc6000fffe0ff */
[----:B0-----:R-:W-:-:S04]  /*11630*/  FMUL R0, R15, UR22 ;  /* 0x000000160f007c20 */ /* 0x001fc80008400000 */
[----:B------:R-:W-:Y:S01]  /*11640*/  FFMA R0, R87, UR11, R0 ;  /* 0x0000000b57007c23 */ /* 0x000fe20008000000 */
[----:B------:R-:W-:Y:S06]  /*11650*/  @!P1 EXIT ;  /* 0x000000000000994d */ /* 0x000fec0003800000 */
[----:B------:R-:W-:Y:S01]  /*11660*/  F2FP.BF16.F32.PACK_AB R0, RZ, R0 ;  /* 0x00000000ff00723e */ /* 0x000fe200000010ff */
[----:B------:R-:W-:-:S05]  /*11670*/  IMAD.MOV.U32 R3, RZ, RZ, R11 ;  /* 0x000000ffff037224 */ /* 0x000fca00078e000b */
[----:B------:R-:W-:Y:S01]  /*11680*/  STG.E.U16 desc[UR20][R2.64+0xf2], R0 ;  /* 0x0000f20002007986 */ /* 0x000fe2000c101514 */
[----:B------:R-:W-:Y:S05]  /*11690*/  EXIT ;  /* 0x000000000000794d */ /* 0x000fea0003800000 */
.L_x_21:
[----:B------:R-:W2:Y:S01]  /*116a0*/  LDL.LU R7, [R1+0x8] ;  /* 0x0000080001077983 */ /* 0x000ea20000300800 */
[----:B------:R-:W-:-:S03]  /*116b0*/  ULDC.64 UR6, c[0x0][0x5c8] ;  /* 0x0001720000067ab9 */ /* 0x000fc60000000a00 */
[----:B------:R-:W3:Y:S04]  /*116c0*/  LDL.LU R6, [R1+0xc] ;  /* 0x00000c0001067983 */ /* 0x000ee80000300800 */
[----:B------:R-:W4:Y:S04]  /*116d0*/  LDL.LU R8, [R1+0x18] ;  /* 0x0000180001087983 */ /* 0x000f280000300800 */
[----:B------:R-:W5:Y:S04]  /*116e0*/  LDL.LU R252, [R1+0x4c] ;  /* 0x00004c0001fc7983 */ /* 0x000f680000300800 */
        /* <DEDUP_REMOVED lines=35> */
[----:B------:R-:W5:Y:S01]  /*11920*/  LDL.LU R232, [R1+0xdc] ;  /* 0x0000dc0001e87983 */ /* 0x000f620000300800 */
[----:B------:R-:W-:-:S03]  /*11930*/  LEA R2, P2, R4, UR6, 0x1 ;  /* 0x0000000604027c11 */ /* 0x000fc6000f8408ff */
[----:B------:R-:W5:Y:S04]  /*11940*/  LDL.LU R231, [R1+0xe0] ;  /* 0x0000e00001e77983 */ /* 0x000f680000300800 */
[----:B------:R-:W5:Y:S04]  /*11950*/  LDL.LU R233, [R1+0xe4] ;  /* 0x0000e40001e97983 */ /* 0x000f680000300800 */
[----:B------:R-:W5:Y:S04]  /*11960*/  LDL.LU R234, [R1+0xe8] ;  /* 0x0000e80001ea7983 */ /* 0x000f680000300800 */
[----:B------:R-:W5:Y:S01]  /*11970*/  LDL.LU R235, [R1+0xec] ;  /* 0x0000ec0001eb7983 */ /* 0x000f620000300800 */
[----:B------:R-:W-:-:S03]  /*11980*/  LEA.HI.X R3, R4, UR7, R3, 0x1, P2 ;  /* 0x0000000704037c11 */ /* 0x000fc600090f0c03 */
[----:B------:R-:W5:Y:S04]  /*11990*/  LDL.LU R236, [R1+0xf0] ;  /* 0x0000f00001ec7983 */ /* 0x000f680000300800 */
[----:B------:R-:W5:Y:S04]  /*119a0*/  LDL.LU R237, [R1+0xf4] ;  /* 0x0000f40001ed7983 */ /* 0x000f680000300800 */
[----:B------:R-:W5:Y:S04]  /*119b0*/  LDL.LU R238, [R1+0xf8] ;  /* 0x0000f80001ee7983 */ /* 0x000f680000300800 */
[----:B------:R-:W5:Y:S04]  /*119c0*/  LDL.LU R239, [R1+0xfc] ;  /* 0x0000fc0001ef7983 */ /* 0x000f680000300800 */
[----:B------:R-:W4:Y:S04]  /*119d0*/  LDL.LU R4, [R1+0x4] ;  /* 0x0000040001047983 */ /* 0x000f280000300800 */
[----:B------:R-:W5:Y:S01]  /*119e0*/  LDL.LU R5, [R1] ;  /* 0x0000000001057983 */ /* 0x000f620000300800 */
[----:B------:R-:W-:Y:S01]  /*119f0*/  ISETP.GT.AND P2, PT, R0, 0x1, P0 ;  /* 0x000000010000780c */ /* 0x000fe20000744270 */
[----:B------:R-:W-:-:S02]  /*11a00*/  USHF.L.U32 UR9, UR4, 0x1, URZ ;  /* 0x0000000104097899 */ /* 0x000fc4000800063f */
[----:B------:R-:W-:Y:S01]  /*11a10*/  USHF.L.U64.HI UR8, UR4, 0x1, UR5 ;  /* 0x0000000104087899 */ /* 0x000fe20008010205 */
[----:B--2---:R-:W-:Y:S01]  /*11a20*/  FMUL R7, R7, UR11 ;  /* 0x0000000b07077c20 */ /* 0x004fe20008400000 */
[----:B---3--:R-:W-:-:S04]  /*11a30*/  FMUL R6, R6, UR11 ;  /* 0x0000000b06067c20 */ /* 0x008fc80008400000 */
[----:B------:R-:W-:Y:S02]  /*11a40*/  F2FP.BF16.F32.PACK_AB R7, RZ, R7 ;  /* 0x00000007ff07723e */ /* 0x000fe400000010ff */
[----:B------:R-:W-:Y:S01]  /*11a50*/  F2FP.BF16.F32.PACK_AB R6, RZ, R6 ;  /* 0x00000006ff06723e */ /* 0x000fe200000010ff */
[----:B----4-:R-:W-:Y:S01]  /*11a60*/  FMUL R4, R4, UR11 ;  /* 0x0000000b04047c20 */ /* 0x010fe20008400000 */
[----:B-----5:R-:W-:-:S04]  /*11a70*/  FMUL R5, R5, UR11 ;  /* 0x0000000b05057c20 */ /* 0x020fc80008400000 */
[----:B------:R-:W-:Y:S02]  /*11a80*/  F2FP.BF16.F32.PACK_AB R4, RZ, R4 ;  /* 0x00000004ff04723e */ /* 0x000fe400000010ff */
[----:B------:R-:W-:-:S03]  /*11a90*/  F2FP.BF16.F32.PACK_AB R5, RZ, R5 ;  /* 0x00000005ff05723e */ /* 0x000fc600000010ff */
[----:B------:R1:W-:Y:S04]  /*11aa0*/  @P2 STG.E.U16 desc[UR20][R2.64+0x2], R4 ;  /* 0x0000020402002986 */ /* 0x0003e8000c101514 */
[----:B------:R2:W-:Y:S01]  /*11ab0*/  @P1 STG.E.U16 desc[UR20][R2.64], R5 ;  /* 0x0000000502001986 */ /* 0x0005e2000c101514 */
[----:B------:R-:W-:-:S04]  /*11ac0*/  ISETP.GT.AND P1, PT, R14, 0x8, PT ;  /* 0x000000080e00780c */ /* 0x000fc80003f24270 */
[----:B------:R-:W-:Y:S02]  /*11ad0*/  ISETP.GT.AND P2, PT, R0, RZ, P1 ;  /* 0x000000ff0000720c */ /* 0x000fe40000f44270 */
[----:B-1----:R-:W-:-:S04]  /*11ae0*/  IADD3 R4, P3, R2, UR9, RZ ;  /* 0x0000000902047c10 */ /* 0x002fc8000ff7e0ff */
[----:B--2---:R-:W-:-:S07]  /*11af0*/  IADD3.X R5, R3, UR8, RZ, P3, !PT ;  /* 0x0000000803057c10 */ /* 0x004fce0009ffe4ff */
[----:B------:R1:W-:Y:S01]  /*11b00*/  @P2 STG.E.U16 desc[UR20][R4.64], R7 ;  /* 0x0000000704002986 */ /* 0x0003e2000c101514 */
[----:B------:R-:W-:-:S03]  /*11b10*/  ISETP.GT.AND P2, PT, R0, 0x1, P1 ;  /* 0x000000010000780c */ /* 0x000fc60000f44270 */
[----:B-1----:R-:W2:Y:S10]  /*11b20*/  LDL.LU R7, [R1+0x14] ;  /* 0x0000140001077983 */ /* 0x002eb40000300800 */
[----:B------:R1:W-:Y:S04]  /*11b30*/  @P2 STG.E.U16 desc[UR20][R4.64+0x2], R6 ;  /* 0x0000020604002986 */ /* 0x0003e8000c101514 */
[----:B-1----:R-:W3:Y:S01]  /*11b40*/  LDL.LU R6, [R1+0x10] ;  /* 0x0000100001067983 */ /* 0x002ee20000300800 */
[----:B------:R-:W-:Y:S01]  /*11b50*/  ISETP.GT.AND P2, PT, R0, 0x8, P0 ;  /* 0x000000080000780c */ /* 0x000fe20000744270 */
[----:B------:R-:W-:Y:S01]  /*11b60*/  FMUL R8, R8, UR11 ;  /* 0x0000000b08087c20 */ /* 0x000fe20008400000 */
[----:B------:R-:W-:-:S02]  /*11b70*/  ISETP.GT.AND P3, PT, R0, 0x9, P0 ;  /* 0x000000090000780c */ /* 0x000fc40000764270 */
[----:B------:R-:W-:Y:S01]  /*11b80*/  ISETP.GT.AND P4, PT, R0, 0x8, P1 ;  /* 0x000000080000780c */ /* 0x000fe20000f84270 */
[----:B--2---:R-:W-:-:S05]  /*11b90*/  FMUL R7, R7, UR11 ;  /* 0x0000000b07077c20 */ /* 0x004fca0008400000 */
[----:B------:R-:W-:Y:S01]  /*11ba0*/  F2FP.BF16.F32.PACK_AB R7, RZ, R7 ;  /* 0x00000007ff07723e */ /* 0x000fe200000010ff */
[----:B---3--:R-:W-:-:S05]  /*11bb0*/  FMUL R6, R6, UR11 ;  /* 0x0000000b06067c20 */ /* 0x008fca0008400000 */
[----:B------:R-:W-:-:S04]  /*11bc0*/  F2FP.BF16.F32.PACK_AB R6, RZ, R6 ;  /* 0x00000006ff06723e */ /* 0x000fc800000010ff */
[----:B------:R-:W-:Y:S02]  /*11bd0*/  PRMT R9, R6, 0x7610, R9 ;  /* 0x0000761006097816 */ /* 0x000fe40000000009 */
[----:B------:R-:W-:Y:S01]  /*11be0*/  F2FP.BF16.F32.PACK_AB R6, RZ, R8 ;  /* 0x00000008ff06723e */ /* 0x000fe200000010ff */
[----:B------:R1:W-:Y:S04]  /*11bf0*/  @P3 STG.E.U16 desc[UR20][R2.64+0x12], R7 ;  /* 0x0000120702003986 */ /* 0x0003e8000c101514 */
[----:B------:R-:W2:Y:S04]  /*11c00*/  LDL.LU R8, [R1+0x28] ;  /* 0x0000280001087983 */ /* 0x000ea80000300800 */
[----:B------:R-:W-:Y:S04]  /*11c10*/  @P2 STG.E.U16 desc[UR20][R2.64+0x10], R9 ;  /* 0x0000100902002986 */ /* 0x000fe8000c101514 */
[----:B-1----:R-:W3:Y:S04]  /*11c20*/  LDL.LU R7, [R1+0x24] ;  /* 0x0000240001077983 */ /* 0x002ee80000300800 */
[----:B------:R1:W-:Y:S04]  /*11c30*/  @P4 STG.E.U16 desc[UR20][R4.64+0x10], R6 ;  /* 0x0000100604004986 */ /* 0x0003e8000c101514 */
[----:B-1----:R-:W4:Y:S01]  /*11c40*/  LDL.LU R6, [R1+0x1c] ;  /* 0x00001c0001067983 */ /* 0x002f220000300800 */
[----:B------:R-:W-:Y:S01]  /*11c50*/  ISETP.GT.AND P2, PT, R0, 0x9, P1 ;  /* 0x000000090000780c */ /* 0x000fe20000f44270 */
[----:B----4-:R-:W-:-:S05]  /*11c60*/  FMUL R6, R6, UR11 ;  /* 0x0000000b06067c20 */ /* 0x010fca0008400000 */
[----:B------:R-:W-:-:S07]  /*11c70*/  F2FP.BF16.F32.PACK_AB R6, RZ, R6 ;  /* 0x00000006ff06723e */ /* 0x000fce00000010ff */
[----:B------:R1:W-:Y:S04]  /*11c80*/  @P2 STG.E.U16 desc[UR20][R4.64+0x12], R6 ;  /* 0x0000120604002986 */ /* 0x0003e8000c101514 */
[----:B-1----:R-:W4:Y:S01]  /*11c90*/  LDL.LU R6, [R1+0x20] ;  /* 0x0000200001067983 */ /* 0x002f220000300800 */
[----:B--2---:R-:W-:Y:S01]  /*11ca0*/  FMUL R8, R8, UR11 ;  /* 0x0000000b08087c20 */ /* 0x004fe20008400000 */
[C---:B------:R-:W-:Y:S01]  /*11cb0*/  ISETP.GT.AND P2, PT, R0.reuse, 0x10, P0 ;  /* 0x000000100000780c */ /* 0x040fe20000744270 */
[----:B---3--:R-:W-:Y:S01]  /*11cc0*/  FMUL R7, R7, UR11 ;  /* 0x0000000b07077c20 */ /* 0x008fe20008400000 */
[C---:B------:R-:W-:Y:S02]  /*11cd0*/  ISETP.GT.AND P3, PT, R0.reuse, 0x11, P0 ;  /* 0x000000110000780c */ /* 0x040fe40000764270 */
[----:B------:R-:W-:-:S02]  /*11ce0*/  ISETP.GT.AND P4, PT, R0, 0x10, P1 ;  /* 0x000000100000780c */ /* 0x000fc40000f84270 */
[----:B------:R-:W-:Y:S01]  /*11cf0*/  F2FP.BF16.F32.PACK_AB R7, RZ, R7 ;  /* 0x00000007ff07723e */ /* 0x000fe200000010ff */
[----:B----4-:R-:W-:-:S05]  /*11d00*/  FMUL R6, R6, UR11 ;  /* 0x0000000b06067c20 */ /* 0x010fca0008400000 */
[----:B------:R-:W-:-:S04]  /*11d10*/  F2FP.BF16.F32.PACK_AB R6, RZ, R6 ;  /* 0x00000006ff06723e */ /* 0x000fc800000010ff */
[----:B------:R-:W-:Y:S02]  /*11d20*/  PRMT R9, R6, 0x7610, R9 ;  /* 0x0000761006097816 */ /* 0x000fe40000000009 */
[----:B------:R-:W-:Y:S02]  /*11d30*/  F2FP.BF16.F32.PACK_AB R6, RZ, R8 ;  /* 0x00000008ff06723e */ /* 0x000fe400000010ff */
[----:B------:R-:W2:Y:S04]  /*11d40*/  LDL.LU R8, [R1+0x2c] ;  /* 0x00002c0001087983 */ /* 0x000ea80000300800 */
[----:B------:R1:W-:Y:S01]  /*11d50*/  @P2 STG.E.U16 desc[UR20][R2.64+0x20], R9 ;  /* 0x0000200902002986 */ /* 0x0003e2000c101514 */
[----:B------:R-:W-:-:S03]  /*11d60*/  ISETP.GT.AND P2, PT, R0, 0x11, P1 ;  /* 0x000000110000780c */ /* 0x000fc60000f44270 */
[----:B------:R-:W-:Y:S04]  /*11d70*/  @P3 STG.E.U16 desc[UR20][R2.64+0x22], R7 ;  /* 0x0000220702003986 */ /* 0x000fe8000c101514 */
[----:B------:R3:W-:Y:S04]  /*11d80*/  @P4 STG.E.U16 desc[UR20][R4.64+0x20], R6 ;  /* 0x0000200604004986 */ /* 0x0007e8000c101514 */
[----:B-1----:R-:W4:Y:S01]  /*11d90*/  LDL.LU R9, [R1+0x34] ;  /* 0x0000340001097983 */ /* 0x002f220000300800 */
[----:B--2---:R-:W-:-:S05]  /*11da0*/  FMUL R8, R8, UR11 ;  /* 0x0000000b08087c20 */ /* 0x004fca0008400000 */
[----:B------:R-:W-:-:S04]  /*11db0*/  F2FP.BF16.F32.PACK_AB R8, RZ, R8 ;  /* 0x00000008ff08723e */ /* 0x000fc800000010ff */
[----:B---3--:R-:W-:Y:S02]  /*11dc0*/  PRMT R6, R8, 0x7610, R6 ;  /* 0x0000761008067816 */ /* 0x008fe40000000006 */
[----:B------:R-:W2:Y:S04]  /*11dd0*/  LDL.LU R8, [R1+0x30] ;  /* 0x0000300001087983 */ /* 0x000ea80000300800 */
[----:B------:R1:W-:Y:S04]  /*11de0*/  @P2 STG.E.U16 desc[UR20][R4.64+0x22], R6 ;  /* 0x0000220604002986 */ /* 0x0003e8000c101514 */
[----:B-1----:R-:W3:Y:S01]  /*11df0*/  LDL.LU R6, [R1+0x3c] ;  /* 0x00003c0001067983 */ /* 0x002ee20000300800 */
[----:B------:R-:W-:Y:S01]  /*11e00*/  ISETP.GT.AND P2, PT, R0, 0x18, P0 ;  /* 0x000000180000780c */ /* 0x000fe20000744270 */
[----:B----4-:R-:W-:Y:S01]  /*11e10*/  FMUL R9, R9, UR11 ;  /* 0x0000000b09097c20 */ /* 0x010fe20008400000 */
[----:B--2---:R-:W-:-:S05]  /*11e20*/  FMUL R8, R8, UR11 ;  /* 0x0000000b08087c20 */ /* 0x004fca0008400000 */
[----:B------:R-:W-:Y:S02]  /*11e30*/  F2FP.BF16.F32.PACK_AB R7, RZ, R8 ;  /* 0x00000008ff07723e */ /* 0x000fe400000010ff */
[----:B------:R-:W-:Y:S02]  /*11e40*/  F2FP.BF16.F32.PACK_AB R8, RZ, R9 ;  /* 0x00000009ff08723e */ /* 0x000fe400000010ff */
[----:B------:R-:W2:Y:S01]  /*11e50*/  LDL.LU R9, [R1+0x38] ;  /* 0x0000380001097983 */ /* 0x000ea20000300800 */
[C---:B------:R-:W-:Y:S02]  /*11e60*/  ISETP.GT.AND P3, PT, R0.reuse, 0x19, P0 ;  /* 0x000000190000780c */ /* 0x040fe40000764270 */
[----:B------:R-:W-:Y:S01]  /*11e70*/  ISETP.GT.AND P4, PT, R0, 0x18, P1 ;  /* 0x000000180000780c */ /* 0x000fe20000f84270 */
[----:B------:R1:W-:Y:S01]  /*11e80*/  @P2 STG.E.U16 desc[UR20][R2.64+0x30], R7 ;  /* 0x0000300702002986 */ /* 0x0003e2000c101514 */
[----:B---3--:R-:W-:-:S05]  /*11e90*/  FMUL R6, R6, UR11 ;  /* 0x0000000b06067c20 */ /* 0x008fca0008400000 */
[----:B------:R-:W-:Y:S01]  /*11ea0*/  F2FP.BF16.F32.PACK_AB R6, RZ, R6 ;  /* 0x00000006ff06723e */ /* 0x000fe200000010ff */
[----:B-1----:R-:W3:Y:S03]  /*11eb0*/  LDL.LU R7, [R1+0x44] ;  /* 0x0000440001077983 */ /* 0x002ee60000300800 */
[----:B------:R-:W-:Y:S02]  /*11ec0*/  PRMT R10, R6, 0x7610, R10 ;  /* 0x00007610060a7816 */ /* 0x000fe4000000000a */
[----:B------:R-:W4:Y:S04]  /*11ed0*/  LDL.LU R6, [R1+0x40] ;  /* 0x0000400001067983 */ /* 0x000f280000300800 */
[----:B------:R1:W-:Y:S01]  /*11ee0*/  @P3 STG.E.U16 desc[UR20][R2.64+0x32], R8 ;  /* 0x0000320802003986 */ /* 0x0003e2000c101514 */
[----:B------:R-:W-:-:S02]  /*11ef0*/  ISETP.GT.AND P2, PT, R0, 0x19, P1 ;  /* 0x000000190000780c */ /* 0x000fc40000f44270 */
[----:B------:R-:W-:Y:S01]  /*11f00*/  ISETP.GT.AND P5, PT, R0, 0x30, P1 ;  /* 0x000000300000780c */ /* 0x000fe20000fa4270 */
[----:B------:R-:W-:Y:S01]  /*11f10*/  FMUL R12, R12, UR11 ;  /* 0x0000000b0c0c7c20 */ /* 0x000fe20008400000 */
        /* <DEDUP_REMOVED lines=31> */
[----:B------:R-:W-:-:S02]  /*12110*/  USHF.L.U32 UR6, UR14, 0x6, URZ ;  /* 0x000000060e067899 */ /* 0x000fc4000800063f */
[----:B------:R-:W-:Y:S01]  /*12120*/  USHF.L.U64.HI UR7, UR14, 0x6, UR15 ;  /* 0x000000060e077899 */ /* 0x000fe2000801020f */
[----:B------:R-:W-:Y:S01]  /*12130*/  FMUL R152, R152, UR11 ;  /* 0x0000000b98987c20 */ /* 0x000fe20008400000 */
[----:B------:R-:W-:Y:S01]  /*12140*/  FMUL R153, R153, UR11 ;  /* 0x0000000b99997c20 */ /* 0x000fe20008400000 */
[----:B------:R-:W-:Y:S01]  /*12150*/  FMUL R154, R154, UR11 ;  /* 0x0000000b9a9a7c20 */ /* 0x000fe20008400000 */
[----:B------:R-:W-:Y:S01]  /*12160*/  FMUL R155, R155, UR11 ;  /* 0x0000000b9b9b7c20 */ /* 0x000fe20008400000 */
[----:B--2---:R-:W-:-:S05]  /*12170*/  FMUL R9, R9, UR11 ;  /* 0x0000000b09097c20 */ /* 0x004fca0008400000 */
[----:B------:R-:W-:Y:S01]  /*12180*/  F2FP.BF16.F32.PACK_AB R9, RZ, R9 ;  /* 0x00000009ff09723e */ /* 0x000fe200000010ff */
[----:B----4-:R-:W-:-:S05]  /*12190*/  FMUL R6, R6, UR11 ;  /* 0x0000000b06067c20 */ /* 0x010fca0008400000 */
[----:B-1----:R-:W-:Y:S02]  /*121a0*/  F2FP.BF16.F32.PACK_AB R8, RZ, R6 ;  /* 0x00000006ff08723e */ /* 0x002fe400000010ff */
[----:B------:R-:W2:Y:S04]  /*121b0*/  LDL.LU R6, [R1+0x48] ;  /* 0x0000480001067983 */ /* 0x000ea80000300800 */
[----:B------:R1:W-:Y:S04]  /*121c0*/  @P4 STG.E.U16 desc[UR20][R4.64+0x30], R9 ;  /* 0x0000300904004986 */ /* 0x0003e8000c101514 */
[----:B------:R-:W-:Y:S01]  /*121d0*/  @P2 STG.E.U16 desc[UR20][R4.64+0x32], R10 ;  /* 0x0000320a04002986 */ /* 0x000fe2000c101514 */
[C---:B------:R-:W-:Y:S01]  /*121e0*/  ISETP.GT.AND P2, PT, R0.reuse, 0x20, P0 ;  /* 0x000000200000780c */ /* 0x040fe20000744270 */
[----:B---3--:R-:W-:Y:S01]  /*121f0*/  FMUL R7, R7, UR11 ;  /* 0x0000000b07077c20 */ /* 0x008fe20008400000 */
[----:B------:R-:W-:-:S02]  /*12200*/  ISETP.GT.AND P3, PT, R0, 0x21, P0 ;  /* 0x000000210000780c */ /* 0x000fc40000764270 */
[----:B------:R-:W-:Y:S02]  /*12210*/  ISETP.GT.AND P4, PT, R0, 0x20, P1 ;  /* 0x000000200000780c */ /* 0x000fe40000f84270 */
[----:B------:R-:W-:-:S07]  /*12220*/  F2FP.BF16.F32.PACK_AB R7, RZ, R7 ;  /* 0x00000007ff07723e */ /* 0x000fce00000010ff */
[----:B------:R3:W-:Y:S01]  /*12230*/  @P2 STG.E.U16 desc[UR20][R2.64+0x40], R8 ;  /* 0x0000400802002986 */ /* 0x0007e2000c101514 */
[----:B------:R-:W-:Y:S02]  /*12240*/  ISETP.GT.AND P2, PT, R0, 0x21, P1 ;  /* 0x000000210000780c */ /* 0x000fe40000f44270 */
[----:B-1----:R-:W-:Y:S01]  /*12250*/  PRMT R9, R7, 0x7610, R9 ;  /* 0x0000761007097816 */ /* 0x002fe20000000009 */
[----:B------:R-:W-:-:S04]  /*12260*/  FMUL R7, R250, UR11 ;  /* 0x0000000bfa077c20 */ /* 0x000fc80008400000 */
[----:B------:R1:W-:Y:S01]  /*12270*/  @P3 STG.E.U16 desc[UR20][R2.64+0x42], R9 ;  /* 0x0000420902003986 */ /* 0x0003e2000c101514 */
[----:B------:R-:W-:Y:S01]  /*12280*/  ISETP.GT.AND P3, PT, R0, 0x29, P0 ;  /* 0x000000290000780c */ /* 0x000fe20000764270 */
[----:B---3--:R-:W-:Y:S01]  /*12290*/  FMUL R8, R249, UR11 ;  /* 0x0000000bf9087c20 */ /* 0x008fe20008400000 */
[----:B------:R-:W-:-:S04]  /*122a0*/  F2FP.BF16.F32.PACK_AB R7, RZ, R7 ;  /* 0x00000007ff07723e */ /* 0x000fc800000010ff */
[----:B------:R-:W-:Y:S02]  /*122b0*/  F2FP.BF16.F32.PACK_AB R8, RZ, R8 ;  /* 0x00000008ff08723e */ /* 0x000fe400000010ff */
[----:B------:R-:W-:Y:S02]  /*122c0*/  PRMT R15, R7, 0x7610, R15 ;  /* 0x00007610070f7816 */ /* 0x000fe4000000000f */
[----:B------:R-:W-:Y:S01]  /*122d0*/  PRMT R17, R8, 0x7610, R17 ;  /* 0x0000761008117816 */ /* 0x000fe20000000011 */
[----:B------:R-:W-:Y:S01]  /*122e0*/  FMUL R7, R247, UR11 ;  /* 0x0000000bf7077c20 */ /* 0x000fe20008400000 */
[----:B------:R-:W-:-:S04]  /*122f0*/  FMUL R8, R246, UR11 ;  /* 0x0000000bf6087c20 */ /* 0x000fc80008400000 */
[----:B------:R-:W-:Y:S02]  /*12300*/  F2FP.BF16.F32.PACK_AB R7, RZ, R7 ;  /* 0x00000007ff07723e */ /* 0x000fe400000010ff */
[----:B------:R-:W-:Y:S01]  /*12310*/  F2FP.BF16.F32.PACK_AB R8, RZ, R8 ;  /* 0x00000008ff08723e */ /* 0x000fe200000010ff */
[----:B-1----:R-:W-:Y:S01]  /*12320*/  FMUL R9, R245, UR11 ;  /* 0x0000000bf5097c20 */ /* 0x002fe20008400000 */
[----:B------:R-:W-:-:S04]  /*12330*/  F2FP.BF16.F32.PACK_AB R12, RZ, R12 ;  /* 0x0000000cff0c723e */ /* 0x000fc800000010ff */
[----:B------:R-:W-:Y:S02]  /*12340*/  F2FP.BF16.F32.PACK_AB R9, RZ, R9 ;  /* 0x00000009ff09723e */ /* 0x000fe400000010ff */
[----:B------:R-:W-:Y:S02]  /*12350*/  F2FP.BF16.F32.PACK_AB R16, RZ, R16 ;  /* 0x00000010ff10723e */ /* 0x000fe400000010ff */
[----:B------:R-:W-:Y:S02]  /*12360*/  F2FP.BF16.F32.PACK_AB R18, RZ, R18 ;  /* 0x00000012ff12723e */ /* 0x000fe400000010ff */
[----:B------:R-:W-:Y:S02]  /*12370*/  F2FP.BF16.F32.PACK_AB R20, RZ, R20 ;  /* 0x00000014ff14723e */ /* 0x000fe400000010ff */
[----:B------:R-:W-:Y:S02]  /*12380*/  F2FP.BF16.F32.PACK_AB R19, RZ, R19 ;  /* 0x00000013ff13723e */ /* 0x000fe400000010ff */
[----:B------:R-:W-:-:S02]  /*12390*/  F2FP.BF16.F32.PACK_AB R21, RZ, R21 ;  /* 0x00000015ff15723e */ /* 0x000fc400000010ff */
        /* <DEDUP_REMOVED lines=25> */
[----:B------:R-:W-:Y:S01]  /*12530*/  F2FP.BF16.F32.PACK_AB R239, RZ, R239 ;  /* 0x000000efffef723e */ /* 0x000fe200000010ff */
[----:B--2---:R-:W-:-:S05]  /*12540*/  FMUL R6, R6, UR11 ;  /* 0x0000000b06067c20 */ /* 0x004fca0008400000 */
[----:B------:R-:W-:-:S04]  /*12550*/  F2FP.BF16.F32.PACK_AB R6, RZ, R6 ;  /* 0x00000006ff06723e */ /* 0x000fc800000010ff */
[----:B------:R-:W-:Y:S01]  /*12560*/  PRMT R10, R6, 0x7610, R10 ;  /* 0x00007610060a7816 */ /* 0x000fe2000000000a */
[----:B------:R-:W-:-:S05]  /*12570*/  FMUL R6, R252, UR11 ;  /* 0x0000000bfc067c20 */ /* 0x000fca0008400000 */
[----:B------:R-:W-:-:S04]  /*12580*/  F2FP.BF16.F32.PACK_AB R6, RZ, R6 ;  /* 0x00000006ff06723e */ /* 0x000fc800000010ff */
[----:B------:R-:W-:Y:S01]  /*12590*/  PRMT R11, R6, 0x7610, R11 ;  /* 0x00007610060b7816 */ /* 0x000fe2000000000b */
[----:B------:R1:W-:Y:S01]  /*125a0*/  @P4 STG.E.U16 desc[UR20][R4.64+0x40], R10 ;  /* 0x0000400a04004986 */ /* 0x0003e2000c101514 */
[----:B------:R-:W-:-:S03]  /*125b0*/  FMUL R6, R251, UR11 ;  /* 0x0000000bfb067c20 */ /* 0x000fc60008400000 */
[----:B------:R2:W-:Y:S01]  /*125c0*/  @P2 STG.E.U16 desc[UR20][R4.64+0x42], R11 ;  /* 0x0000420b04002986 */ /* 0x0005e2000c101514 */
[C---:B------:R-:W-:Y:S02]  /*125d0*/  ISETP.GT.AND P2, PT, R0.reuse, 0x28, P0 ;  /* 0x000000280000780c */ /* 0x040fe40000744270 */
[----:B------:R-:W-:Y:S02]  /*125e0*/  ISETP.GT.AND P4, PT, R0, 0x28, P1 ;  /* 0x000000280000780c */ /* 0x000fe40000f84270 */
[----:B------:R-:W-:-:S04]  /*125f0*/  F2FP.BF16.F32.PACK_AB R6, RZ, R6 ;  /* 0x00000006ff06723e */ /* 0x000fc800000010ff */
[----:B------:R-:W-:Y:S01]  /*12600*/  PRMT R13, R6, 0x7610, R13 ;  /* 0x00007610060d7816 */ /* 0x000fe2000000000d */
[----:B------:R-:W-:Y:S01]  /*12610*/  @P3 STG.E.U16 desc[UR20][R2.64+0x52], R15 ;  /* 0x0000520f02003986 */ /* 0x000fe2000c101514 */
[----:B------:R-:W-:-:S03]  /*12620*/  ISETP.GT.AND P3, PT, R0, 0x30, P0 ;  /* 0x000000300000780c */ /* 0x000fc60000764270 */
[----:B------:R3:W-:Y:S01]  /*12630*/  @P2 STG.E.U16 desc[UR20][R2.64+0x50], R13 ;  /* 0x0000500d02002986 */ /* 0x0007e2000c101514 */
[----:B------:R-:W-:Y:S01]  /*12640*/  ISETP.GT.AND P2, PT, R0, 0x29, P1 ;  /* 0x000000290000780c */ /* 0x000fe20000f44270 */
[----:B------:R-:W-:Y:S02]  /*12650*/  FMUL R6, R248, UR11 ;  /* 0x0000000bf8067c20 */ /* 0x000fe40008400000 */
[----:B------:R4:W-:Y:S01]  /*12660*/  @P4 STG.E.U16 desc[UR20][R4.64+0x50], R17 ;  /* 0x0000501104004986 */ /* 0x0009e2000c101514 */
[----:B------:R-:W-:Y:S02]  /*12670*/  ISETP.GT.AND P4, PT, R0, 0x31, P0 ;  /* 0x000000310000780c */ /* 0x000fe40000784270 */
[----:B------:R-:W-:Y:S01]  /*12680*/  F2FP.BF16.F32.PACK_AB R6, RZ, R6 ;  /* 0x00000006ff06723e */ /* 0x000fe200000010ff */
[----:B-1----:R-:W-:Y:S01]  /*12690*/  FMUL R10, R244, UR11 ;  /* 0x0000000bf40a7c20 */ /* 0x002fe20008400000 */
[----:B--2---:R-:W-:-:S05]  /*126a0*/  FMUL R11, R243, UR11 ;  /* 0x0000000bf30b7c20 */ /* 0x004fca0008400000 */
[----:B------:R-:W-:Y:S01]  /*126b0*/  @P2 STG.E.U16 desc[UR20][R4.64+0x52], R6 ;  /* 0x0000520604002986 */ /* 0x000fe2000c101514 */
[----:B------:R-:W-:-:S03]  /*126c0*/  ISETP.GT.AND P2, PT, R0, 0x31, P1 ;  /* 0x000000310000780c */ /* 0x000fc60000f44270 */
[----:B------:R-:W-:Y:S01]  /*126d0*/  @P3 STG.E.U16 desc[UR20][R2.64+0x60], R7 ;  /* 0x0000600702003986 */ /* 0x000fe2000c101514 */
[----:B------:R-:W-:-:S03]  /*126e0*/  ISETP.GT.AND P3, PT, R0, 0x38, P0 ;  /* 0x000000380000780c */ /* 0x000fc60000764270 */
[----:B------:R-:W-:Y:S01]  /*126f0*/  @P4 STG.E.U16 desc[UR20][R2.64+0x62], R8 ;  /* 0x0000620802004986 */ /* 0x000fe2000c101514 */
[C---:B------:R-:W-:Y:S02]  /*12700*/  ISETP.GT.AND P4, PT, R0.reuse, 0x39, P0 ;  /* 0x000000390000780c */ /* 0x040fe40000784270 */
[----:B------:R-:W-:Y:S02]  /*12710*/  F2FP.BF16.F32.PACK_AB R10, RZ, R10 ;  /* 0x0000000aff0a723e */ /* 0x000fe400000010ff */
[----:B------:R-:W-:Y:S01]  /*12720*/  F2FP.BF16.F32.PACK_AB R11, RZ, R11 ;  /* 0x0000000bff0b723e */ /* 0x000fe200000010ff */
[----:B------:R-:W-:Y:S01]  /*12730*/  @P5 STG.E.U16 desc[UR20][R4.64+0x60], R9 ;  /* 0x0000600904005986 */ /* 0x000fe2000c101514 */
[----:B------:R-:W-:-:S03]  /*12740*/  ISETP.GT.AND P5, PT, R0, 0x38, P1 ;  /* 0x000000380000780c */ /* 0x000fc60000fa4270 */
[----:B------:R-:W-:Y:S01]  /*12750*/  @P2 STG.E.U16 desc[UR20][R4.64+0x62], R10 ;  /* 0x0000620a04002986 */ /* 0x000fe2000c101514 */
[----:B------:R-:W-:Y:S01]  /*12760*/  ISETP.GT.AND P2, PT, R0, 0x39, P1 ;  /* 0x000000390000780c */ /* 0x000fe20000f44270 */
[----:B---3--:R-:W-:Y:S02]  /*12770*/  FMUL R13, R242, UR11 ;  /* 0x0000000bf20d7c20 */ /* 0x008fe40008400000 */
[----:B------:R-:W-:Y:S01]  /*12780*/  @P3 STG.E.U16 desc[UR20][R2.64+0x70], R11 ;  /* 0x0000700b02003986 */ /* 0x000fe2000c101514 */
[C---:B------:R-:W-:Y:S01]  /*12790*/  ISETP.GT.AND P3, PT, R0.reuse, 0x40, P0 ;  /* 0x000000400000780c */ /* 0x040fe20000764270 */
[----:B------:R-:W-:Y:S02]  /*127a0*/  FMUL R15, R241, UR11 ;  /* 0x0000000bf10f7c20 */ /* 0x000fe40008400000 */
[----:B------:R-:W-:Y:S01]  /*127b0*/  @P4 STG.E.U16 desc[UR20][R2.64+0x72], R12 ;  /* 0x0000720c02004986 */ /* 0x000fe2000c101514 */
[----:B------:R-:W-:Y:S02]  /*127c0*/  ISETP.GT.AND P4, PT, R0, 0x41, P0 ;  /* 0x000000410000780c */ /* 0x000fe40000784270 */
[----:B------:R-:W-:-:S02]  /*127d0*/  F2FP.BF16.F32.PACK_AB R13, RZ, R13 ;  /* 0x0000000dff0d723e */ /* 0x000fc400000010ff */
[----:B------:R-:W-:-:S03]  /*127e0*/  F2FP.BF16.F32.PACK_AB R15, RZ, R15 ;  /* 0x0000000fff0f723e */ /* 0x000fc600000010ff */
[----:B------:R-:W-:Y:S01]  /*127f0*/  @P5 STG.E.U16 desc[UR20][R4.64+0x70], R13 ;  /* 0x0000700d04005986 */ /* 0x000fe2000c101514 */
[----:B------:R-:W-:-:S03]  /*12800*/  ISETP.GT.AND P5, PT, R0, 0x40, P1 ;  /* 0x000000400000780c */ /* 0x000fc60000fa4270 */
[----:B------:R-:W-:Y:S01]  /*12810*/  @P2 STG.E.U16 desc[UR20][R4.64+0x72], R15 ;  /* 0x0000720f04002986 */ /* 0x000fe2000c101514 */
[----:B------:R-:W-:Y:S01]  /*12820*/  ISETP.GT.AND P2, PT, R0, 0x41, P1 ;  /* 0x000000410000780c */ /* 0x000fe20000f44270 */
[----:B----4-:R-:W-:Y:S02]  /*12830*/  FMUL R17, R240, UR11 ;  /* 0x0000000bf0117c20 */ /* 0x010fe40008400000 */
[----:B------:R-:W-:Y:S01]  /*12840*/  @P3 STG.E.U16 desc[UR20][R2.64+0x80], R16 ;  /* 0x0000801002003986 */ /* 0x000fe2000c101514 */
[----:B------:R-:W-:-:S03]  /*12850*/  ISETP.GT.AND P3, PT, R0, 0x48, P0 ;  /* 0x000000480000780c */ /* 0x000fc60000764270 */
[----:B------:R-:W-:Y:S01]  /*12860*/  @P4 STG.E.U16 desc[UR20][R2.64+0x82], R18 ;  /* 0x0000821202004986 */ /* 0x000fe2000c101514 */
[----:B------:R-:W-:Y:S02]  /*12870*/  ISETP.GT.AND P4, PT, R0, 0x49, P0 ;  /* 0x000000490000780c */ /* 0x000fe40000784270 */
[----:B------:R-:W-:-:S05]  /*12880*/  F2FP.BF16.F32.PACK_AB R17, RZ, R17 ;  /* 0x00000011ff11723e */ /* 0x000fca00000010ff */
[----:B------:R-:W-:Y:S01]  /*12890*/  @P5 STG.E.U16 desc[UR20][R4.64+0x80], R17 ;  /* 0x0000801104005986 */ /* 0x000fe2000c101514 */
[----:B------:R-:W-:-:S03]  /*128a0*/  ISETP.GT.AND P5, PT, R0, 0x48, P1 ;  /* 0x000000480000780c */ /* 0x000fc60000fa4270 */
        /* <DEDUP_REMOVED lines=43> */
[C---:B------:R-:W-:Y:S02]  /*12b60*/  ISETP.GT.AND P3, PT, R0.reuse, 0x78, P0 ;  /* 0x000000780000780c */ /* 0x040fe40000764270 */
[C---:B------:R-:W-:Y:S01]  /*12b70*/  ISETP.GT.AND P0, PT, R0.reuse, 0x79, P0 ;  /* 0x000000790000780c */ /* 0x040fe20000704270 */
[----:B------:R-:W-:Y:S01]  /*12b80*/  @P4 STG.E.U16 desc[UR20][R2.64+0xe2], R233 ;  /* 0x0000e2e902004986 */ /* 0x000fe2000c101514 */
[C---:B------:R-:W-:Y:S02]  /*12b90*/  ISETP.GT.AND P4, PT, R0.reuse, 0x78, P1 ;  /* 0x000000780000780c */ /* 0x040fe40000f84270 */
[----:B------:R-:W-:Y:S01]  /*12ba0*/  ISETP.GT.AND P1, PT, R0, 0x79, P1 ;  /* 0x000000790000780c */ /* 0x000fe20000f24270 */
[----:B------:R-:W-:Y:S01]  /*12bb0*/  @P5 STG.E.U16 desc[UR20][R4.64+0xe0], R234 ;  /* 0x0000e0ea04005986 */ /* 0x000fe2000c101514 */
[----:B------:R-:W-:-:S03]  /*12bc0*/  USHF.L.U32 UR10, UR6, 0x1, URZ ;  /* 0x00000001060a7899 */ /* 0x000fc6000800063f */
[----:B------:R-:W-:Y:S04]  /*12bd0*/  @P2 STG.E.U16 desc[UR20][R4.64+0xe2], R235 ;  /* 0x0000e2eb04002986 */ /* 0x000fe8000c101514 */
[----:B------:R-:W-:Y:S04]  /*12be0*/  @P3 STG.E.U16 desc[UR20][R2.64+0xf0], R236 ;  /* 0x0000f0ec02003986 */ /* 0x000fe8000c101514 */
[----:B------:R-:W-:Y:S01]  /*12bf0*/  @P0 STG.E.U16 desc[UR20][R2.64+0xf2], R237 ;  /* 0x0000f2ed02000986 */ /* 0x000fe2000c101514 */
[----:B------:R-:W-:-:S03]  /*12c00*/  ISETP.GT.AND P0, PT, R14, 0x48, PT ;  /* 0x000000480e00780c */ /* 0x000fc60003f04270 */
[----:B------:R-:W-:Y:S01]  /*12c10*/  @P4 STG.E.U16 desc[UR20][R4.64+0xf0], R238 ;  /* 0x0000f0ee04004986 */ /* 0x000fe2000c101514 */
[----:B------:R-:W-:-:S03]  /*12c20*/  USHF.L.U64.HI UR6, UR6, 0x1, UR7 ;  /* 0x0000000106067899 */ /* 0x000fc60008010207 */
[----:B------:R1:W-:Y:S01]  /*12c30*/  @P1 STG.E.U16 desc[UR20][R4.64+0xf2], R239 ;  /* 0x0000f2ef04001986 */ /* 0x0003e2000c101514 */
[----:B------:R-:W-:Y:S02]  /*12c40*/  ISETP.GT.AND P1, PT, R14, 0x40, PT ;  /* 0x000000400e00780c */ /* 0x000fe40003f24270 */
[C---:B------:R-:W-:Y:S02]  /*12c50*/  ISETP.GT.AND P3, PT, R0.reuse, RZ, P0 ;  /* 0x000000ff0000720c */ /* 0x040fe40000764270 */
[C---:B------:R-:W-:Y:S02]  /*12c60*/  ISETP.GT.AND P5, PT, R0.reuse, RZ, P1 ;  /* 0x000000ff0000720c */ /* 0x040fe40000fa4270 */
[----:B------:R-:W-:Y:S02]  /*12c70*/  ISETP.GT.AND P4, PT, R0, 0x1, P1 ;  /* 0x000000010000780c */ /* 0x000fe40000f84270 */
[----:B-1----:R-:W-:Y:S02]  /*12c80*/  IADD3 R4, P6, R2, UR10, RZ ;  /* 0x0000000a02047c10 */ /* 0x002fe4000ffde0ff */
[----:B------:R-:W-:-:S02]  /*12c90*/  ISETP.GT.AND P2, PT, R0, 0x1, P0 ;  /* 0x000000010000780c */ /* 0x000fc40000744270 */
[----:B------:R-:W-:Y:S02]  /*12ca0*/  IADD3.X R5, R3, UR6, RZ, P6, !PT ;  /* 0x0000000603057c10 */ /* 0x000fe4000b7fe4ff */
[----:B------:R-:W-:Y:S02]  /*12cb0*/  IADD3 R10, P6, R4, UR9, RZ ;  /* 0x00000009040a7c10 */ /* 0x000fe4000ffde0ff */
[----:B------:R-:W-:Y:S02]  /*12cc0*/  F2FP.BF16.F32.PACK_AB R152, RZ, R152 ;  /* 0x00000098ff98723e */ /* 0x000fe400000010ff */
[----:B------:R-:W-:Y:S02]  /*12cd0*/  F2FP.BF16.F32.PACK_AB R153, RZ, R153 ;  /* 0x00000099ff99723e */ /* 0x000fe400000010ff */
[----:B------:R-:W-:Y:S02]  /*12ce0*/  F2FP.BF16.F32.PACK_AB R154, RZ, R154 ;  /* 0x0000009aff9a723e */ /* 0x000fe400000010ff */
[----:B------:R-:W-:Y:S01]  /*12cf0*/  IADD3.X R11, R5, UR8, RZ, P6, !PT ;  /* 0x00000008050b7c10 */ /* 0x000fe2000b7fe4ff */
[----:B------:R-:W-:Y:S01]  /*12d00*/  FMUL R6, R156, UR11 ;  /* 0x0000000b9c067c20 */ /* 0x000fe20008400000 */
[----:B------:R-:W-:Y:S01]  /*12d10*/  F2FP.BF16.F32.PACK_AB R155, RZ, R155 ;  /* 0x0000009bff9b723e */ /* 0x000fe200000010ff */
[----:B------:R-:W-:Y:S01]  /*12d20*/  @P5 STG.E.U16 desc[UR20][R4.64], R152 ;  /* 0x0000009804005986 */ /* 0x000fe2000c101514 */
[----:B------:R-:W-:-:S03]  /*12d30*/  FMUL R7, R157, UR11 ;  /* 0x0000000b9d077c20 */ /* 0x000fc60008400000 */
[----:B------:R-:W-:Y:S01]  /*12d40*/  @P4 STG.E.U16 desc[UR20][R4.64+0x2], R153 ;  /* 0x0000029904004986 */ /* 0x000fe2000c101514 */
[----:B------:R-:W-:-:S03]  /*12d50*/  ISETP.GT.AND P4, PT, R0, 0x9, P1 ;  /* 0x000000090000780c */ /* 0x000fc60000f84270 */
[----:B------:R-:W-:Y:S01]  /*12d60*/  @P3 STG.E.U16 desc[UR20][R10.64], R154 ;  /* 0x0000009a0a003986 */ /* 0x000fe2000c101514 */
[C---:B------:R-:W-:Y:S01]  /*12d70*/  ISETP.GT.AND P3, PT, R0.reuse, 0x8, P1 ;  /* 0x000000080000780c */ /* 0x040fe20000f64270 */
[----:B------:R-:W-:Y:S01]  /*12d80*/  IMAD.U32 R9, RZ, RZ, UR9 ;  /* 0x00000009ff097e24 */ /* 0x000fe2000f8e00ff */
[----:B------:R-:W-:Y:S01]  /*12d90*/  F2FP.BF16.F32.PACK_AB R6, RZ, R6 ;  /* 0x00000006ff06723e */ /* 0x000fe200000010ff */
[----:B------:R1:W-:Y:S01]  /*12da0*/  @P2 STG.E.U16 desc[UR20][R10.64+0x2], R155 ;  /* 0x0000029b0a002986 */ /* 0x0003e2000c101514 */
[----:B------:R-:W-:Y:S01]  /*12db0*/  ISETP.GT.AND P2, PT, R0, 0x8, P0 ;  /* 0x000000080000780c */ /* 0x000fe20000744270 */
[----:B------:R-:W-:Y:S01]  /*12dc0*/  FMUL R8, R158, UR11 ;  /* 0x0000000b9e087c20 */ /* 0x000fe20008400000 */
[----:B------:R-:W-:-:S04]  /*12dd0*/  F2FP.BF16.F32.PACK_AB R7, RZ, R7 ;  /* 0x00000007ff07723e */ /* 0x000fc800000010ff */
[----:B------:R-:W-:Y:S02]  /*12de0*/  F2FP.BF16.F32.PACK_AB R8, RZ, R8 ;  /* 0x00000008ff08723e */ /* 0x000fe400000010ff */
[----:B-1----:R-:W-:Y:S01]  /*12df0*/  PRMT R10, R6, 0x7610, R10 ;  /* 0x00007610060a7816 */ /* 0x002fe2000000000a */
[----:B------:R-:W-:Y:S01]  /*12e00*/  IMAD.U32 R11, RZ, RZ, UR8 ;  /* 0x00000008ff0b7e24 */ /* 0x000fe2000f8e00ff */
[----:B------:R-:W-:Y:S02]  /*12e10*/  IADD3 R6, P5, P6, R9, UR10, R2 ;  /* 0x0000000a09067c10 */ /* 0x000fe4000febe002 */
[----:B------:R-:W-:Y:S02]  /*12e20*/  PRMT R9, R7, 0x7610, R9 ;  /* 0x0000761007097816 */ /* 0x000fe40000000009 */
[----:B------:R-:W-:Y:S01]  /*12e30*/  IADD3.X R7, R11, UR6, R3, P5, P6 ;  /* 0x000000060b077c10 */ /* 0x000fe2000afec403 */
[----:B------:R-:W-:Y:S01]  /*12e40*/  @P3 STG.E.U16 desc[UR20][R4.64+0x10], R10 ;  /* 0x0000100a04003986 */ /* 0x000fe2000c101514 */
[----:B------:R-:W-:-:S03]  /*12e50*/  ISETP.GT.AND P3, PT, R0, 0x9, P0 ;  /* 0x000000090000780c */ /* 0x000fc60000764270 */
[----:B------:R-:W-:Y:S01]  /*12e60*/  @P4 STG.E.U16 desc[UR20][R4.64+0x12], R9 ;  /* 0x0000120904004986 */ /* 0x000fe2000c101514 */
[C---:B------:R-:W-:Y:S01]  /*12e70*/  ISETP.GT.AND P4, PT, R0.reuse, 0x10, P1 ;  /* 0x000000100000780c */ /* 0x040fe20000f84270 */
[----:B------:R-:W-:Y:S01]  /*12e80*/  FMUL R159, R159, UR11 ;  /* 0x0000000b9f9f7c20 */ /* 0x000fe20008400000 */
[C---:B------:R-:W-:Y:S01]  /*12e90*/  ISETP.GT.AND P5, PT, R0.reuse, 0x11, P1 ;  /* 0x000000110000780c */ /* 0x040fe20000fa4270 */
[----:B------:R-:W-:Y:S01]  /*12ea0*/  @P2 STG.E.U16 desc[UR20][R6.64+0x10], R8 ;  /* 0x0000100806002986 */ /* 0x000fe2000c101514 */
[----:B------:R-:W-:Y:S01]  /*12eb0*/  ISETP.GT.AND P2, PT, R0, 0x10, P0 ;  /* 0x000000100000780c */ /* 0x000fe20000744270 */
[----:B------:R-:W-:Y:S01]  /*12ec0*/  FMUL R160, R160, UR11 ;  /* 0x0000000ba0a07c20 */ /* 0x000fe20008400000 */
[----:B------:R-:W-:Y:S01]  /*12ed0*/  FMUL R161, R161, UR11 ;  /* 0x0000000ba1a17c20 */ /* 0x000fe20008400000 */
[----:B------:R-:W-:Y:S01]  /*12ee0*/  FMUL R162, R162, UR11 ;  /* 0x0000000ba2a27c20 */ /* 0x000fe20008400000 */
[----:B------:R-:W-:Y:S02]  /*12ef0*/  F2FP.BF16.F32.PACK_AB R159, RZ, R159 ;  /* 0x0000009fff9f723e */ /* 0x000fe400000010ff */
[----:B------:R-:W-:-:S02]  /*12f00*/  F2FP.BF16.F32.PACK_AB R160, RZ, R160 ;  /* 0x000000a0ffa0723e */ /* 0x000fc400000010ff */
[----:B------:R-:W-:Y:S02]  /*12f10*/  F2FP.BF16.F32.PACK_AB R161, RZ, R161 ;  /* 0x000000a1ffa1723e */ /* 0x000fe400000010ff */
[----:B------:R-:W-:Y:S01]  /*12f20*/  F2FP.BF16.F32.PACK_AB R162, RZ, R162 ;  /* 0x000000a2ffa2723e */ /* 0x000fe200000010ff */
[----:B------:R-:W-:Y:S01]  /*12f30*/  @P3 STG.E.U16 desc[UR20][R6.64+0x12], R159 ;  /* 0x0000129f06003986 */ /* 0x000fe2000c101514 */
[----:B------:R-:W-:-:S03]  /*12f40*/  ISETP.GT.AND P3, PT, R0, 0x11, P0 ;  /* 0x000000110000780c */ /* 0x000fc60000764270 */
[----:B------:R-:W-:Y:S01]  /*12f50*/  @P4 STG.E.U16 desc[UR20][R4.64+0x20], R160 ;  /* 0x000020a004004986 */ /* 0x000fe2000c101514 */
[C---:B------:R-:W-:Y:S01]  /*12f60*/  ISETP.GT.AND P4, PT, R0.reuse, 0x18, P1 ;  /* 0x000000180000780c */ /* 0x040fe20000f84270 */
[----:B------:R-:W-:Y:S02]  /*12f70*/  FMUL R163, R163, UR11 ;  /* 0x0000000ba3a37c20 */ /* 0x000fe40008400000 */
[----:B------:R-:W-:Y:S01]  /*12f80*/  @P5 STG.E.U16 desc[UR20][R4.64+0x22], R161 ;  /* 0x000022a104005986 */ /* 0x000fe2000c101514 */
[----:B------:R-:W-:Y:S01]  /*12f90*/  ISETP.GT.AND P5, PT, R0, 0x19, P1 ;  /* 0x000000190000780c */ /* 0x000fe20000fa4270 */
[----:B------:R-:W-:Y:S02]  /*12fa0*/  FMUL R164, R164, UR11 ;  /* 0x0000000ba4a47c20 */ /* 0x000fe40008400000 */
[----:B------:R-:W-:Y:S01]  /*12fb0*/  @P2 STG.E.U16 desc[UR20][R6.64+0x20], R162 ;  /* 0x000020a206002986 */ /* 0x000fe2000c101514 */
[----:B------:R-:W-:Y:S01]  /*12fc0*/  ISETP.GT.AND P2, PT, R0, 0x18, P0 ;  /* 0x000000180000780c */ /* 0x000fe20000744270 */
[----:B------:R-:W-:Y:S01]  /*12fd0*/  FMUL R165, R165, UR11 ;  /* 0x0000000ba5a57c20 */ /* 0x000fe20008400000 */
[----:B------:R-:W-:Y:S01]  /*12fe0*/  FMUL R166, R166, UR11 ;  /* 0x0000000ba6a67c20 */ /* 0x000fe20008400000 */
[----:B------:R-:W-:-:S02]  /*12ff0*/  F2FP.BF16.F32.PACK_AB R163, RZ, R163 ;  /* 0x000000a3ffa3723e */ /* 0x000fc400000010ff */
[----:B------:R-:W-:Y:S02]  /*13000*/  F2FP.BF16.F32.PACK_AB R164, RZ, R164 ;  /* 0x000000a4ffa4723e */ /* 0x000fe400000010ff */
        /* <DEDUP_REMOVED lines=181> */
[C---:B------:R-:W-:Y:S02]  /*13b60*/  ISETP.GT.AND P4, PT, R0.reuse, 0x71, P0 ;  /* 0x000000710000780c */ /* 0x040fe40000784270 */
[----:B------:R-:W-:Y:S01]  /*13b70*/  ISETP.GT.AND P1, PT, R0, 0x79, P1 ;  /* 0x000000790000780c */ /* 0x000fe20000f24270 */
[----:B------:R-:W-:Y:S01]  /*13b80*/  @P5 STG.E.U16 desc[UR20][R4.64+0xe2], R209 ;  /* 0x0000e2d104005986 */ /* 0x000fe2000c101514 */
[----:B------:R-:W-:-:S03]  /*13b90*/  FMUL R211, R211, UR11 ;  /* 0x0000000bd3d37c20 */ /* 0x000fc60008400000 */
[----:B------:R-:W-:Y:S01]  /*13ba0*/  @P2 STG.E.U16 desc[UR20][R6.64+0xe0], R210 ;  /* 0x0000e0d206002986 */ /* 0x000fe2000c101514 */
[----:B------:R-:W-:Y:S01]  /*13bb0*/  ISETP.GT.AND P2, PT, R0, 0x78, P0 ;  /* 0x000000780000780c */ /* 0x000fe20000744270 */
[----:B------:R-:W-:Y:S01]  /*13bc0*/  FMUL R212, R212, UR11 ;  /* 0x0000000bd4d47c20 */ /* 0x000fe20008400000 */
[----:B------:R-:W-:Y:S01]  /*13bd0*/  FMUL R213, R213, UR11 ;  /* 0x0000000bd5d57c20 */ /* 0x000fe20008400000 */
[----:B------:R-:W-:Y:S02]  /*13be0*/  F2FP.BF16.F32.PACK_AB R211, RZ, R211 ;  /* 0x000000d3ffd3723e */ /* 0x000fe400000010ff */
[----:B------:R-:W-:Y:S01]  /*13bf0*/  ISETP.GT.AND P0, PT, R0, 0x79, P0 ;  /* 0x000000790000780c */ /* 0x000fe20000704270 */
[----:B------:R-:W-:Y:S01]  /*13c00*/  FMUL R214, R214, UR11 ;  /* 0x0000000bd6d67c20 */ /* 0x000fe20008400000 */
[----:B------:R-:W-:Y:S02]  /*13c10*/  F2FP.BF16.F32.PACK_AB R212, RZ, R212 ;  /* 0x000000d4ffd4723e */ /* 0x000fe400000010ff */
[----:B------:R-:W-:Y:S01]  /*13c20*/  F2FP.BF16.F32.PACK_AB R213, RZ, R213 ;  /* 0x000000d5ffd5723e */ /* 0x000fe200000010ff */
[----:B------:R-:W-:Y:S01]  /*13c30*/  @P4 STG.E.U16 desc[UR20][R6.64+0xe2], R211 ;  /* 0x0000e2d306004986 */ /* 0x000fe2000c101514 */
[----:B------:R-:W-:Y:S01]  /*13c40*/  F2FP.BF16.F32.PACK_AB R214, RZ, R214 ;  /* 0x000000d6ffd6723e */ /* 0x000fe200000010ff */
[----:B------:R-:W-:-:S02]  /*13c50*/  USHF.L.U32 UR7, UR14, 0x8, URZ ;  /* 0x000000080e077899 */ /* 0x000fc4000800063f */
[----:B------:R-:W-:Y:S04]  /*13c60*/  @P3 STG.E.U16 desc[UR20][R4.64+0xf0], R212 ;  /* 0x0000f0d404003986 */ /* 0x000fe8000c101514 */
[----:B------:R1:W-:Y:S01]  /*13c70*/  @P1 STG.E.U16 desc[UR20][R4.64+0xf2], R213 ;  /* 0x0000f2d504001986 */ /* 0x0003e2000c101514 */
[----:B------:R-:W-:Y:S01]  /*13c80*/  FMUL R215, R215, UR11 ;  /* 0x0000000bd7d77c20 */ /* 0x000fe20008400000 */
[----:B------:R-:W-:Y:S01]  /*13c90*/  USHF.L.U64.HI UR6, UR14, 0x8, UR15 ;  /* 0x000000080e067899 */ /* 0x000fe2000801020f */
[----:B-1----:R-:W-:Y:S01]  /*13ca0*/  @P2 IMAD.MOV.U32 R4, RZ, RZ, R6 ;  /* 0x000000ffff042224 */ /* 0x002fe200078e0006 */
[----:B------:R-:W-:-:S05]  /*13cb0*/  @P2 MOV R5, R7 ;  /* 0x0000000700052202 */ /* 0x000fca0000000f00 */
[----:B------:R1:W-:Y:S01]  /*13cc0*/  @P2 STG.E.U16 desc[UR20][R4.64+0xf0], R214 ;  /* 0x0000f0d604002986 */ /* 0x0003e2000c101514 */
[----:B------:R-:W-:Y:S01]  /*13cd0*/  F2FP.BF16.F32.PACK_AB R215, RZ, R215 ;  /* 0x000000d7ffd7723e */ /* 0x000fe200000010ff */
[----:B------:R-:W-:Y:S01]  /*13ce0*/  IMAD.U32 R9, RZ, RZ, UR6 ;  /* 0x00000006ff097e24 */ /* 0x000fe2000f8e00ff */
[C---:B------:R-:W-:Y:S02]  /*13cf0*/  ISETP.GT.AND P3, PT, R14.reuse, 0x80, PT ;  /* 0x000000800e00780c */ /* 0x040fe40003f64270 */
[----:B------:R-:W-:Y:S01]  /*13d00*/  ISETP.GT.AND P1, PT, R14, 0x88, PT ;  /* 0x000000880e00780c */ /* 0x000fe20003f24270 */
[----:B-1----:R-:W-:Y:S02]  /*13d10*/  @P0 IMAD.MOV.U32 R5, RZ, RZ, R7 ;  /* 0x000000ffff050224 */ /* 0x002fe400078e0007 */
[----:B------:R-:W-:Y:S02]  /*13d20*/  IMAD.U32 R7, RZ, RZ, UR7 ;  /* 0x00000007ff077e24 */ /* 0x000fe4000f8e00ff */
[----:B------:R-:W-:-:S03]  /*13d30*/  @P0 IMAD.MOV.U32 R4, RZ, RZ, R6 ;  /* 0x000000ffff040224 */ /* 0x000fc600078e0006 */
[----:B------:R-:W-:Y:S02]  /*13d40*/  IADD3 R6, P5, P6, R2, UR9, R7 ;  /* 0x0000000902067c10 */ /* 0x000fe4000febe007 */
[----:B------:R1:W-:Y:S01]  /*13d50*/  @P0 STG.E.U16 desc[UR20][R4.64+0xf2], R215 ;  /* 0x0000f2d704000986 */ /* 0x0003e2000c101514 */
[C---:B------:R-:W-:Y:S02]  /*13d60*/  ISETP.GT.AND P0, PT, R0.reuse, RZ, P3 ;  /* 0x000000ff0000720c */ /* 0x040fe40001f04270 */
[----:B------:R-:W-:Y:S02]  /*13d70*/  ISETP.GT.AND P2, PT, R0, 0x1, P3 ;  /* 0x000000010000780c */ /* 0x000fe40001f44270 */
[----:B------:R-:W-:Y:S01]  /*13d80*/  IADD3.X R7, R3, UR8, R9, P5, P6 ;  /* 0x0000000803077c10 */ /* 0x000fe2000afec409 */
[----:B------:R-:W-:Y:S01]  /*13d90*/  FMUL R88, R88, UR11 ;  /* 0x0000000b58587c20 */ /* 0x000fe20008400000 */
[----:B------:R-:W-:Y:S01]  /*13da0*/  ISETP.GT.AND P5, PT, R0, RZ, P1 ;  /* 0x000000ff0000720c */ /* 0x000fe20000fa4270 */
[----:B------:R-:W-:Y:S01]  /*13db0*/  FMUL R89, R89, UR11 ;  /* 0x0000000b59597c20 */ /* 0x000fe20008400000 */
[----:B-1----:R-:W-:Y:S01]  /*13dc0*/  IADD3 R4, P4, R2, UR7, RZ ;  /* 0x0000000702047c10 */ /* 0x002fe2000ff9e0ff */
[----:B------:R-:W-:-:S03]  /*13dd0*/  FMUL R90, R90, UR11 ;  /* 0x0000000b5a5a7c20 */ /* 0x000fc60008400000 */
[----:B------:R-:W-:Y:S02]  /*13de0*/  IADD3.X R5, R3, UR6, RZ, P4, !PT ;  /* 0x0000000603057c10 */ /* 0x000fe4000a7fe4ff */
[----:B------:R-:W-:Y:S02]  /*13df0*/  IADD3 R8, P4, R4, UR9, RZ ;  /* 0x0000000904087c10 */ /* 0x000fe4000ff9e0ff */
[----:B------:R-:W-:Y:S02]  /*13e00*/  F2FP.BF16.F32.PACK_AB R88, RZ, R88 ;  /* 0x00000058ff58723e */ /* 0x000fe400000010ff */
[----:B------:R-:W-:Y:S02]  /*13e10*/  F2FP.BF16.F32.PACK_AB R89, RZ, R89 ;  /* 0x00000059ff59723e */ /* 0x000fe400000010ff */
[----:B------:R-:W-:Y:S02]  /*13e20*/  F2FP.BF16.F32.PACK_AB R90, RZ, R90 ;  /* 0x0000005aff5a723e */ /* 0x000fe400000010ff */
[----:B------:R-:W-:Y:S01]  /*13e30*/  IADD3.X R9, R5, UR8, RZ, P4, !PT ;  /* 0x0000000805097c10 */ /* 0x000fe2000a7fe4ff */
[----:B------:R-:W-:Y:S01]  /*13e40*/  @P0 STG.E.U16 desc[UR20][R4.64], R88 ;  /* 0x0000005804000986 */ /* 0x000fe2000c101514 */
[----:B------:R-:W-:-:S02]  /*13e50*/  ISETP.GT.AND P0, PT, R0, 0x1, P1 ;  /* 0x000000010000780c */ /* 0x000fc40000f04270 */
[C---:B------:R-:W-:Y:S01]  /*13e60*/  ISETP.GT.AND P4, PT, R0.reuse, 0x9, P3 ;  /* 0x000000090000780c */ /* 0x040fe20001f84270 */
[----:B------:R-:W-:Y:S01]  /*13e70*/  @P2 STG.E.U16 desc[UR20][R4.64+0x2], R89 ;  /* 0x0000025904002986 */ /* 0x000fe2000c101514 */
[C---:B------:R-:W-:Y:S01]  /*13e80*/  ISETP.GT.AND P2, PT, R0.reuse, 0x8, P3 ;  /* 0x000000080000780c */ /* 0x040fe20001f44270 */
[----:B------:R-:W-:Y:S02]  /*13e90*/  FMUL R91, R91, UR11 ;  /* 0x0000000b5b5b7c20 */ /* 0x000fe40008400000 */
[----:B------:R-:W-:Y:S01]  /*13ea0*/  @P5 STG.E.U16 desc[UR20][R8.64], R90 ;  /* 0x0000005a08005986 */ /* 0x000fe2000c101514 */
[----:B------:R-:W-:Y:S01]  /*13eb0*/  ISETP.GT.AND P5, PT, R0, 0x8, P1 ;  /* 0x000000080000780c */ /* 0x000fe20000fa4270 */
[----:B------:R-:W-:Y:S01]  /*13ec0*/  FMUL R92, R92, UR11 ;  /* 0x0000000b5c5c7c20 */ /* 0x000fe20008400000 */
[----:B------:R-:W-:Y:S01]  /*13ed0*/  FMUL R93, R93, UR11 ;  /* 0x0000000b5d5d7c20 */ /* 0x000fe20008400000 */
[----:B------:R-:W-:Y:S01]  /*13ee0*/  FMUL R94, R94, UR11 ;  /* 0x0000000b5e5e7c20 */ /* 0x000fe20008400000 */
[----:B------:R-:W-:-:S02]  /*13ef0*/  F2FP.BF16.F32.PACK_AB R91, RZ, R91 ;  /* 0x0000005bff5b723e */ /* 0x000fc400000010ff */
[----:B------:R-:W-:Y:S02]  /*13f00*/  F2FP.BF16.F32.PACK_AB R92, RZ, R92 ;  /* 0x0000005cff5c723e */ /* 0x000fe400000010ff */
[----:B------:R-:W-:Y:S02]  /*13f10*/  F2FP.BF16.F32.PACK_AB R93, RZ, R93 ;  /* 0x0000005dff5d723e */ /* 0x000fe400000010ff */
[----:B------:R-:W-:Y:S01]  /*13f20*/  F2FP.BF16.F32.PACK_AB R94, RZ, R94 ;  /* 0x0000005eff5e723e */ /* 0x000fe200000010ff */
[----:B------:R1:W-:Y:S01]  /*13f30*/  @P0 STG.E.U16 desc[UR20][R8.64+0x2], R91 ;  /* 0x0000025b08000986 */ /* 0x0003e2000c101514 */
[----:B------:R-:W-:-:S03]  /*13f40*/  ISETP.GT.AND P0, PT, R0, 0x9, P1 ;  /* 0x000000090000780c */ /* 0x000fc60000f04270 */
[----:B------:R-:W-:Y:S01]  /*13f50*/  @P2 STG.E.U16 desc[UR20][R4.64+0x10], R92 ;  /* 0x0000105c04002986 */ /* 0x000fe2000c101514 */
[----:B------:R-:W-:-:S03]  /*13f60*/  ISETP.GT.AND P2, PT, R0, 0x10, P3 ;  /* 0x000000100000780c */ /* 0x000fc60001f44270 */
        /* <DEDUP_REMOVED lines=140> */
[----:B------:R-:W-:Y:S04]  /*14830*/  @P0 STG.E.U16 desc[UR20][R6.64+0x92], R127 ;  /* 0x0000927f06000986 */ /* 0x000fe8000c101514 */
[----:B------:R-:W-:Y:S01]  /*14840*/  @P2 STG.E.U16 desc[UR20][R4.64+0xa0], R128 ;  /* 0x0000a08004002986 */ /* 0x000fe2000c101514 */
[----:B------:R-:W-:-:S03]  /*14850*/  ISETP.GT.AND P2, PT, R0, 0x51, P1 ;  /* 0x000000510000780c */ /* 0x000fc60000f44270 */
[----:B------:R-:W-:Y:S01]  /*14860*/  @P4 STG.E.U16 desc[UR20][R4.64+0xa2], R129 ;  /* 0x0000a28104004986 */ /* 0x000fe2000c101514 */
[----:B------:R-:W-:-:S03]  /*14870*/  FMUL R131, R131, UR11 ;  /* 0x0000000b83837c20 */ /* 0x000fc60008400000 */
[----:B------:R-:W-:Y:S01]  /*14880*/  @P5 STG.E.U16 desc[UR20][R6.64+0xa0], R130 ;  /* 0x0000a08206005986 */ /* 0x000fe2000c101514 */
[----:B------:R-:W-:Y:S01]  /*14890*/  ISETP.GT.AND P5, PT, R0, 0x59, P3 ;  /* 0x000000590000780c */ /* 0x000fe20001fa4270 */
[----:B------:R-:W-:Y:S01]  /*148a0*/  FMUL R133, R133, UR11 ;  /* 0x0000000b85857c20 */ /* 0x000fe20008400000 */
[----:B------:R-:W-:-:S04]  /*148b0*/  F2FP.BF16.F32.PACK_AB R131, RZ, R131 ;  /* 0x00000083ff83723e */ /* 0x000fc800000010ff */
[----:B------:R-:W-:Y:S01]  /*148c0*/  F2FP.BF16.F32.PACK_AB R133, RZ, R133 ;  /* 0x00000085ff85723e */ /* 0x000fe200000010ff */
[----:B------:R-:W-:Y:S01]  /*148d0*/  @P2 STG.E.U16 desc[UR20][R6.64+0xa2], R131 ;  /* 0x0000a28306002986 */ /* 0x000fe2000c101514 */
[C---:B------:R-:W-:Y:S02]  /*148e0*/  ISETP.GT.AND P4, PT, R0.reuse, 0x58, P3 ;  /* 0x000000580000780c */ /* 0x040fe40001f84270 */
[----:B------:R-:W-:Y:S01]  /*148f0*/  ISETP.GT.AND P0, PT, R0, 0x58, P1 ;  /* 0x000000580000780c */ /* 0x000fe20000f04270 */
[----:B------:R-:W-:Y:S01]  /*14900*/  FMUL R132, R132, UR11 ;  /* 0x0000000b84847c20 */ /* 0x000fe20008400000 */
[C---:B------:R-:W-:Y:S01]  /*14910*/  ISETP.GT.AND P2, PT, R0.reuse, 0x59, P1 ;  /* 0x000000590000780c */ /* 0x040fe20000f44270 */
[----:B------:R-:W-:Y:S01]  /*14920*/  @P5 STG.E.U16 desc[UR20][R4.64+0xb2], R133 ;  /* 0x0000b28504005986 */ /* 0x000fe2000c101514 */
[----:B------:R-:W-:Y:S01]  /*14930*/  ISETP.GT.AND P5, PT, R0, 0x60, P3 ;  /* 0x000000600000780c */ /* 0x000fe20001fa4270 */
[----:B------:R-:W-:Y:S01]  /*14940*/  FMUL R134, R134, UR11 ;  /* 0x0000000b86867c20 */ /* 0x000fe20008400000 */
        /* <DEDUP_REMOVED lines=8> */
[----:B------:R-:W-:Y:S01]  /*149d0*/  @P4 STG.E.U16 desc[UR20][R4.64+0xb0], R132 ;  /* 0x0000b08404004986 */ /* 0x000fe2000c101514 */
[----:B------:R-:W-:-:S03]  /*149e0*/  F2FP.BF16.F32.PACK_AB R137, RZ, R137 ;  /* 0x00000089ff89723e */ /* 0x000fc600000010ff */
[----:B------:R-:W-:Y:S01]  /*149f0*/  @P0 STG.E.U16 desc[UR20][R6.64+0xb0], R134 ;  /* 0x0000b08606000986 */ /* 0x000fe2000c101514 */
[----:B------:R-:W-:-:S03]  /*14a00*/  ISETP.GT.AND P4, PT, R0, 0x60, P1 ;  /* 0x000000600000780c */ /* 0x000fc60000f84270 */
[----:B------:R-:W-:Y:S01]  /*14a10*/  @P2 STG.E.U16 desc[UR20][R6.64+0xb2], R135 ;  /* 0x0000b28706002986 */ /* 0x000fe2000c101514 */
[----:B------:R-:W-:-:S03]  /*14a20*/  FMUL R138, R138, UR11 ;  /* 0x0000000b8a8a7c20 */ /* 0x000fc60008400000 */
[----:B------:R-:W-:Y:S01]  /*14a30*/  @P5 STG.E.U16 desc[UR20][R4.64+0xc0], R136 ;  /* 0x0000c08804005986 */ /* 0x000fe2000c101514 */
[----:B------:R-:W-:-:S03]  /*14a40*/  ISETP.GT.AND P5, PT, R0, 0x61, P1 ;  /* 0x000000610000780c */ /* 0x000fc60000fa4270 */
[----:B------:R-:W-:Y:S01]  /*14a50*/  @P6 STG.E.U16 desc[UR20][R4.64+0xc2], R137 ;  /* 0x0000c28904006986 */ /* 0x000fe2000c101514 */
[----:B------:R-:W-:Y:S01]  /*14a60*/  ISETP.GT.AND P6, PT, R0, 0x68, P3 ;  /* 0x000000680000780c */ /* 0x000fe20001fc4270 */
[----:B------:R-:W-:Y:S01]  /*14a70*/  FMUL R139, R139, UR11 ;  /* 0x0000000b8b8b7c20 */ /* 0x000fe20008400000 */
[----:B------:R-:W-:Y:S01]  /*14a80*/  FMUL R140, R140, UR11 ;  /* 0x0000000b8c8c7c20 */ /* 0x000fe20008400000 */
[----:B------:R-:W-:-:S03]  /*14a90*/  F2FP.BF16.F32.PACK_AB R138, RZ, R138 ;  /* 0x0000008aff8a723e */ /* 0x000fc600000010ff */
        /* <DEDUP_REMOVED lines=11> */
[----:B------:R-:W-:-:S03]  /*14b50*/  F2FP.BF16.F32.PACK_AB R141, RZ, R141 ;  /* 0x0000008dff8d723e */ /* 0x000fc600000010ff */
[----:B------:R-:W-:Y:S02]  /*14b60*/  F2FP.BF16.F32.PACK_AB R142, RZ, R142 ;  /* 0x0000008eff8e723e */ /* 0x000fe400000010ff */
[----:B------:R-:W-:Y:S01]  /*14b70*/  F2FP.BF16.F32.PACK_AB R143, RZ, R143 ;  /* 0x0000008fff8f723e */ /* 0x000fe200000010ff */
[----:B------:R-:W-:Y:S04]  /*14b80*/  @P4 STG.E.U16 desc[UR20][R4.64+0xd2], R141 ;  /* 0x0000d28d04004986 */ /* 0x000fe8000c101514 */
[----:B------:R-:W-:Y:S01]  /*14b90*/  @P5 STG.E.U16 desc[UR20][R6.64+0xd0], R142 ;  /* 0x0000d08e06005986 */ /* 0x000fe2000c101514 */
[----:B------:R-:W-:-:S03]  /*14ba0*/  ISETP.GT.AND P5, PT, R0, 0x70, P3 ;  /* 0x000000700000780c */ /* 0x000fc60001fa4270 */
[----:B------:R-:W-:Y:S01]  /*14bb0*/  @P6 STG.E.U16 desc[UR20][R6.64+0xd2], R143 ;  /* 0x0000d28f06006986 */ /* 0x000fe2000c101514 */
[----:B------:R-:W-:Y:S01]  /*14bc0*/  ISETP.GT.AND P6, PT, R0, 0x71, P3 ;  /* 0x000000710000780c */ /* 0x000fe20001fc4270 */
[----:B------:R-:W-:Y:S01]  /*14bd0*/  FMUL R144, R144, UR11 ;  /* 0x0000000b90907c20 */ /* 0x000fe20008400000 */
[----:B------:R-:W-:Y:S01]  /*14be0*/  FMUL R145, R145, UR11 ;  /* 0x0000000b91917c20 */ /* 0x000fe20008400000 */
[----:B------:R-:W-:-:S03]  /*14bf0*/  ISETP.GT.AND P4, PT, R0, 0x70, P1 ;  /* 0x000000700000780c */ /* 0x000fc60000f84270 */
[----:B------:R-:W-:Y:S02]  /*14c00*/  F2FP.BF16.F32.PACK_AB R144, RZ, R144 ;  /* 0x00000090ff90723e */ /* 0x000fe400000010ff */
[----:B------:R-:W-:Y:S01]  /*14c10*/  F2FP.BF16.F32.PACK_AB R145, RZ, R145 ;  /* 0x00000091ff91723e */ /* 0x000fe200000010ff */
[----:B------:R-:W-:Y:S02]  /*14c20*/  FMUL R146, R146, UR11 ;  /* 0x0000000b92927c20 */ /* 0x000fe40008400000 */
[----:B------:R-:W-:Y:S01]  /*14c30*/  @P5 STG.E.U16 desc[UR20][R4.64+0xe0], R144 ;  /* 0x0000e09004005986 */ /* 0x000fe2000c101514 */
[----:B------:R-:W-:-:S03]  /*14c40*/  ISETP.GT.AND P5, PT, R0, 0x71, P1 ;  /* 0x000000710000780c */ /* 0x000fc60000fa4270 */
[----:B------:R-:W-:Y:S01]  /*14c50*/  @P6 STG.E.U16 desc[UR20][R4.64+0xe2], R145 ;  /* 0x0000e29104006986 */ /* 0x000fe2000c101514 */
[C---:B------:R-:W-:Y:S02]  /*14c60*/  ISETP.GT.AND P6, PT, R0.reuse, 0x78, P3 ;  /* 0x000000780000780c */ /* 0x040fe40001fc4270 */
[----:B------:R-:W-:Y:S01]  /*14c70*/  ISETP.GT.AND P3, PT, R0, 0x79, P3 ;  /* 0x000000790000780c */ /* 0x000fe20001f64270 */
[----:B------:R-:W-:Y:S01]  /*14c80*/  FMUL R147, R147, UR11 ;  /* 0x0000000b93937c20 */ /* 0x000fe20008400000 */
[----:B------:R-:W-:Y:S01]  /*14c90*/  F2FP.BF16.F32.PACK_AB R146, RZ, R146 ;  /* 0x00000092ff92723e */ /* 0x000fe200000010ff */
[----:B------:R-:W-:Y:S01]  /*14ca0*/  FMUL R149, R149, UR11 ;  /* 0x0000000b95957c20 */ /* 0x000fe20008400000 */
[----:B------:R-:W-:Y:S02]  /*14cb0*/  FMUL R148, R148, UR11 ;  /* 0x0000000b94947c20 */ /* 0x000fe40008400000 */
[----:B------:R-:W-:Y:S01]  /*14cc0*/  F2FP.BF16.F32.PACK_AB R147, RZ, R147 ;  /* 0x00000093ff93723e */ /* 0x000fe200000010ff */
[----:B------:R-:W-:Y:S01]  /*14cd0*/  @P4 STG.E.U16 desc[UR20][R6.64+0xe0], R146 ;  /* 0x0000e09206004986 */ /* 0x000fe2000c101514 */
[----:B------:R-:W-:-:S02]  /*14ce0*/  ISETP.GT.AND P4, PT, R0, 0x78, P1 ;  /* 0x000000780000780c */ /* 0x000fc40000f84270 */
[----:B------:R-:W-:Y:S02]  /*14cf0*/  F2FP.BF16.F32.PACK_AB R149, RZ, R149 ;  /* 0x00000095ff95723e */ /* 0x000fe400000010ff */
[----:B------:R-:W-:Y:S01]  /*14d00*/  ISETP.GT.AND P2, PT, R14, 0xc0, PT ;  /* 0x000000c00e00780c */ /* 0x000fe20003f44270 */
[----:B------:R-:W-:Y:S01]  /*14d10*/  @P5 STG.E.U16 desc[UR20][R6.64+0xe2], R147 ;  /* 0x0000e29306005986 */ /* 0x000fe2000c101514 */
[----:B-1----:R-:W-:Y:S02]  /*14d20*/  MOV R9, UR14 ;  /* 0x0000000e00097c02 */ /* 0x002fe40008000f00 */
[----:B------:R-:W-:Y:S01]  /*14d30*/  ISETP.GT.AND P1, PT, R0, 0x79, P1 ;  /* 0x000000790000780c */ /* 0x000fe20000f24270 */
[----:B------:R-:W-:Y:S01]  /*14d40*/  @P3 STG.E.U16 desc[UR20][R4.64+0xf2], R149 ;  /* 0x0000f29504003986 */ /* 0x000fe2000c101514 */
[----:B------:R-:W-:Y:S01]  /*14d50*/  F2FP.BF16.F32.PACK_AB R148, RZ, R148 ;  /* 0x00000094ff94723e */ /* 0x000fe200000010ff */
[----:B------:R-:W-:Y:S01]  /*14d60*/  FMUL R150, R150, UR11 ;  /* 0x0000000b96967c20 */ /* 0x000fe20008400000 */
[----:B------:R-:W-:Y:S01]  /*14d70*/  ISETP.GT.AND P3, PT, R0, RZ, P2 ;  /* 0x000000ff0000720c */ /* 0x000fe20001764270 */
[----:B------:R-:W-:Y:S01]  /*14d80*/  FMUL R151, R151, UR11 ;  /* 0x0000000b97977c20 */ /* 0x000fe20008400000 */
[----:B------:R-:W-:Y:S01]  /*14d90*/  UIMAD UR6, UR15, 0x180, URZ ;  /* 0x000001800f0678a4 */ /* 0x000fe2000f8e023f */
[----:B------:R-:W-:Y:S01]  /*14da0*/  FMUL R24, R24, UR11 ;  /* 0x0000000b18187c20 */ /* 0x000fe20008400000 */
[----:B------:R-:W-:Y:S01]  /*14db0*/  IMAD.WIDE.U32 R2, R9, 0x180, R2 ;  /* 0x0000018009027825 */ /* 0x000fe200078e0002 */
[----:B------:R1:W-:Y:S01]  /*14dc0*/  @P6 STG.E.U16 desc[UR20][R4.64+0xf0], R148 ;  /* 0x0000f09404006986 */ /* 0x0003e2000c101514 */
[----:B------:R-:W-:-:S02]  /*14dd0*/  F2FP.BF16.F32.PACK_AB R150, RZ, R150 ;  /* 0x00000096ff96723e */ /* 0x000fc400000010ff */
[----:B------:R-:W-:Y:S01]  /*14de0*/  F2FP.BF16.F32.PACK_AB R151, RZ, R151 ;  /* 0x00000097ff97723e */ /* 0x000fe200000010ff */
[----:B------:R-:W-:Y:S01]  /*14df0*/  VIADD R3, R3, UR6 ;  /* 0x0000000603037c36 */ /* 0x000fe20008000000 */
[----:B------:R-:W-:Y:S02]  /*14e00*/  ISETP.GT.AND P5, PT, R0, 0x1, P2 ;  /* 0x000000010000780c */ /* 0x000fe400017a4270 */
[----:B------:R-:W-:Y:S01]  /*14e10*/  F2FP.BF16.F32.PACK_AB R24, RZ, R24 ;  /* 0x00000018ff18723e */ /* 0x000fe200000010ff */
[----:B------:R-:W-:Y:S01]  /*14e20*/  FMUL R25, R25, UR11 ;  /* 0x0000000b19197c20 */ /* 0x000fe20008400000 */
[----:B-1----:R-:W-:Y:S02]  /*14e30*/  @P4 IMAD.MOV.U32 R4, RZ, RZ, R6 ;  /* 0x000000ffff044224 */ /* 0x002fe400078e0006 */
[----:B------:R-:W-:Y:S01]  /*14e40*/  @P4 IMAD.MOV.U32 R5, RZ, RZ, R7 ;  /* 0x000000ffff054224 */ /* 0x000fe200078e0007 */
[----:B------:R-:W-:-:S04]  /*14e50*/  ISETP.GT.AND P0, PT, R14, 0xc8, PT ;  /* 0x000000c80e00780c */ /* 0x000fc80003f04270 */
[----:B------:R1:W-:Y:S01]  /*14e60*/  @P4 STG.E.U16 desc[UR20][R4.64+0xf0], R150 ;  /* 0x0000f09604004986 */ /* 0x0003e2000c101514 */
[----:B------:R-:W-:-:S03]  /*14e70*/  F2FP.BF16.F32.PACK_AB R25, RZ, R25 ;  /* 0x00000019ff19723e */ /* 0x000fc600000010ff */
[----:B------:R2:W-:Y:S04]  /*14e80*/  @P1 STG.E.U16 desc[UR20][R6.64+0xf2], R151 ;  /* 0x0000f29706001986 */ /* 0x0005e8000c101514 */
[----:B------:R-:W-:Y:S01]  /*14e90*/  @P3 STG.E.U16 desc[UR20][R2.64], R24 ;  /* 0x0000001802003986 */ /* 0x000fe2000c101514 */
[----:B------:R-:W-:Y:S01]  /*14ea0*/  ISETP.GT.AND P3, PT, R0, RZ, P0 ;  /* 0x000000ff0000720c */ /* 0x000fe20000764270 */
[----:B------:R-:W-:Y:S01]  /*14eb0*/  FMUL R26, R26, UR11 ;  /* 0x0000000b1a1a7c20 */ /* 0x000fe20008400000 */
[----:B-1----:R-:W-:Y:S01]  /*14ec0*/  IADD3 R4, P1, R2, UR9, RZ ;  /* 0x0000000902047c10 */ /* 0x002fe2000ff3e0ff */
[----:B------:R-:W-:Y:S01]  /*14ed0*/  @P5 STG.E.U16 desc[UR20][R2.64+0x2], R25 ;  /* 0x0000021902005986 */ /* 0x000fe2000c101514 */
[C---:B------:R-:W-:Y:S02]  /*14ee0*/  ISETP.GT.AND P6, PT, R0.reuse, 0x1, P0 ;  /* 0x000000010000780c */ /* 0x040fe400007c4270 */
[----:B------:R-:W-:Y:S01]  /*14ef0*/  ISETP.GT.AND P5, PT, R0, 0x8, P2 ;  /* 0x000000080000780c */ /* 0x000fe200017a4270 */
[----:B------:R-:W-:Y:S01]  /*14f00*/  FMUL R27, R27, UR11 ;  /* 0x0000000b1b1b7c20 */ /* 0x000fe20008400000 */
[----:B------:R-:W-:-:S02]  /*14f10*/  F2FP.BF16.F32.PACK_AB R26, RZ, R26 ;  /* 0x0000001aff1a723e */ /* 0x000fc400000010ff */
[----:B------:R-:W-:Y:S02]  /*14f20*/  IADD3.X R5, R3, UR8, RZ, P1, !PT ;  /* 0x0000000803057c10 */ /* 0x000fe40008ffe4ff */
[----:B------:R-:W-:Y:S01]  /*14f30*/  ISETP.GT.AND P4, PT, R0, 0x9, P2 ;  /* 0x000000090000780c */ /* 0x000fe20001784270 */
[----:B------:R-:W-:Y:S01]  /*14f40*/  FMUL R28, R28, UR11 ;  /* 0x0000000b1c1c7c20 */ /* 0x000fe20008400000 */
[----:B------:R-:W-:Y:S01]  /*14f50*/  FMUL R29, R29, UR11 ;  /* 0x0000000b1d1d7c20 */ /* 0x000fe20008400000 */
[----:B------:R-:W-:Y:S01]  /*14f60*/  @P3 STG.E.U16 desc[UR20][R4.64], R26 ;  /* 0x0000001a04003986 */ /* 0x000fe2000c101514 */
[----:B------:R-:W-:Y:S02]  /*14f70*/  F2FP.BF16.F32.PACK_AB R27, RZ, R27 ;  /* 0x0000001bff1b723e */ /* 0x000fe400000010ff */
[----:B------:R-:W-:Y:S02]  /*14f80*/  ISETP.GT.AND P3, PT, R0, 0x8, P0 ;  /* 0x000000080000780c */ /* 0x000fe40000764270 */
[----:B------:R-:W-:Y:S01]  /*14f90*/  F2FP.BF16.F32.PACK_AB R28, RZ, R28 ;  /* 0x0000001cff1c723e */ /* 0x000fe200000010ff */
[----:B------:R-:W-:Y:S01]  /*14fa0*/  FMUL R30, R30, UR11 ;  /* 0x0000000b1e1e7c20 */ /* 0x000fe20008400000 */
[----:B------:R-:W-:Y:S01]  /*14fb0*/  F2FP.BF16.F32.PACK_AB R29, RZ, R29 ;  /* 0x0000001dff1d723e */ /* 0x000fe200000010ff */
[----:B------:R-:W-:Y:S01]  /*14fc0*/  @P6 STG.E.U16 desc[UR20][R4.64+0x2], R27 ;  /* 0x0000021b04006986 */ /* 0x000fe2000c101514 */
[----:B------:R-:W-:-:S03]  /*14fd0*/  ISETP.GT.AND P6, PT, R0, 0x9, P0 ;  /* 0x000000090000780c */ /* 0x000fc600007c4270 */
[----:B------:R-:W-:Y:S01]  /*14fe0*/  @P5 STG.E.U16 desc[UR20][R2.64+0x10], R28 ;  /* 0x0000101c02005986 */ /* 0x000fe2000c101514 */
[C---:B------:R-:W-:Y:S01]  /*14ff0*/  ISETP.GT.AND P5, PT, R0.reuse, 0x10, P2 ;  /* 0x000000100000780c */ /* 0x040fe200017a4270 */
[----:B------:R-:W-:Y:S01]  /*15000*/  FMUL R31, R31, UR11 ;  /* 0x0000000b1f1f7c20 */ /* 0x000fe20008400000 */
[----:B------:R-:W-:Y:S01]  /*15010*/  F2FP.BF16.F32.PACK_AB R30, RZ, R30 ;  /* 0x0000001eff1e723e */ /* 0x000fe200000010ff */
[----:B------:R-:W-:Y:S01]  /*15020*/  @P4 STG.E.U16 desc[UR20][R2.64+0x12], R29 ;  /* 0x0000121d02004986 */ /* 0x000fe2000c101514 */
[----:B------:R-:W-:Y:S01]  /*15030*/  ISETP.GT.AND P4, PT, R0, 0x11, P2 ;  /* 0x000000110000780c */ /* 0x000fe20001784270 */
[----:B------:R-:W-:Y:S01]  /*15040*/  FMUL R32, R32, UR11 ;  /* 0x0000000b20207c20 */ /* 0x000fe20008400000 */
[----:B------:R-:W-:Y:S01]  /*15050*/  FMUL R33, R33, UR11 ;  /* 0x0000000b21217c20 */ /* 0x000fe20008400000 */
[----:B------:R-:W-:Y:S01]  /*15060*/  @P3 STG.E.U16 desc[UR20][R4.64+0x10], R30 ;  /* 0x0000101e04003986 */ /* 0x000fe2000c101514 */
[----:B------:R-:W-:Y:S02]  /*15070*/  F2FP.BF16.F32.PACK_AB R31, RZ, R31 ;  /* 0x0000001fff1f723e */ /* 0x000fe400000010ff */
[----:B------:R-:W-:-:S02]  /*15080*/  ISETP.GT.AND P3, PT, R0, 0x10, P0 ;  /* 0x000000100000780c */ /* 0x000fc40000764270 */
[----:B------:R-:W-:Y:S01]  /*15090*/  F2FP.BF16.F32.PACK_AB R32, RZ, R32 ;  /* 0x00000020ff20723e */ /* 0x000fe200000010ff */
[----:B------:R-:W-:Y:S01]  /*150a0*/  FMUL R34, R34, UR11 ;  /* 0x0000000b22227c20 */ /* 0x000fe20008400000 */
[----:B------:R-:W-:Y:S01]  /*150b0*/  F2FP.BF16.F32.PACK_AB R33, RZ, R33 ;  /* 0x00000021ff21723e */ /* 0x000fe200000010ff */
[----:B------:R-:W-:Y:S01]  /*150c0*/  @P6 STG.E.U16 desc[UR20][R4.64+0x12], R31 ;  /* 0x0000121f04006986 */ /* 0x000fe2000c101514 */
[----:B------:R-:W-:-:S03]  /*150d0*/  ISETP.GT.AND P6, PT, R0, 0x11, P0 ;  /* 0x000000110000780c */ /* 0x000fc600007c4270 */
[----:B------:R-:W-:Y:S01]  /*150e0*/  @P5 STG.E.U16 desc[UR20][R2.64+0x20], R32 ;  /* 0x0000202002005986 */ /* 0x000fe2000c101514 */
[----:B------:R-:W-:-:S03]  /*150f0*/  F2FP.BF16.F32.PACK_AB R34, RZ, R34 ;  /* 0x00000022ff22723e */ /* 0x000fc600000010ff */
[----:B------:R-:W-:Y:S01]  /*15100*/  @P4 STG.E.U16 desc[UR20][R2.64+0x22], R33 ;  /* 0x0000222102004986 */ /* 0x000fe2000c101514 */
[C---:B------:R-:W-:Y:S01]  /*15110*/  ISETP.GT.AND P4, PT, R0.reuse, 0x18, P2 ;  /* 0x000000180000780c */ /* 0x040fe20001784270 */
[----:B------:R-:W-:Y:S01]  /*15120*/  FMUL R35, R35, UR11 ;  /* 0x0000000b23237c20 */ /* 0x000fe20008400000 */
[----:B------:R-:W-:Y:S01]  /*15130*/  ISETP.GT.AND P5, PT, R0, 0x19, P2 ;  /* 0x000000190000780c */ /* 0x000fe200017a4270 */
[----:B------:R-:W-:Y:S01]  /*15140*/  FMUL R36, R36, UR11 ;  /* 0x0000000b24247c20 */ /* 0x000fe20008400000 */
[----:B------:R-:W-:Y:S01]  /*15150*/  FMUL R37, R37, UR11 ;  /* 0x0000000b25257c20 */ /* 0x000fe20008400000 */
[----:B------:R-:W-:Y:S01]  /*15160*/  @P3 STG.E.U16 desc[UR20][R4.64+0x20], R34 ;  /* 0x0000202204003986 */ /* 0x000fe2000c101514 */
[----:B------:R-:W-:Y:S02]  /*15170*/  ISETP.GT.AND P3, PT, R0, 0x18, P0 ;  /* 0x000000180000780c */ /* 0x000fe40000764270 */
[----:B------:R-:W-:Y:S01]  /*15180*/  F2FP.BF16.F32.PACK_AB R35, RZ, R35 ;  /* 0x00000023ff23723e */ /* 0x000fe200000010ff */
[----:B------:R-:W-:Y:S01]  /*15190*/  FMUL R38, R38, UR11 ;  /* 0x0000000b26267c20 */ /* 0x000fe20008400000 */
[----:B------:R-:W-:-:S02]  /*151a0*/  F2FP.BF16.F32.PACK_AB R36, RZ, R36 ;  /* 0x00000024ff24723e */ /* 0x000fc400000010ff */
[----:B------:R-:W-:Y:S01]  /*151b0*/  F2FP.BF16.F32.PACK_AB R37, RZ, R37 ;  /* 0x00000025ff25723e */ /* 0x000fe200000010ff */
[----:B------:R-:W-:Y:S01]  /*151c0*/  @P6 STG.E.U16 desc[UR20][R4.64+0x22], R35 ;  /* 0x0000222304006986 */ /* 0x000fe2000c101514 */
[----:B------:R-:W-:-:S03]  /*151d0*/  F2FP.BF16.F32.PACK_AB R38, RZ, R38 ;  /* 0x00000026ff26723e */ /* 0x000fc600000010ff */
[----:B------:R-:W-:Y:S01]  /*151e0*/  @P4 STG.E.U16 desc[UR20][R2.64+0x30], R36 ;  /* 0x0000302402004986 */ /* 0x000fe2000c101514 */
[C---:B------:R-:W-:Y:S02]  /*151f0*/  ISETP.GT.AND P4, PT, R0.reuse, 0x19, P0 ;  /* 0x000000190000780c */ /* 0x040fe40000784270 */
[C---:B------:R-:W-:Y:S01]  /*15200*/  ISETP.GT.AND P6, PT, R0.reuse, 0x20, P2 ;  /* 0x000000200000780c */ /* 0x040fe200017c4270 */
[----:B------:R-:W-:Y:S01]  /*15210*/  @P5 STG.E.U16 desc[UR20][R2.64+0x32], R37 ;  /* 0x0000322502005986 */ /* 0x000fe2000c101514 */
[----:B------:R-:W-:Y:S01]  /*15220*/  ISETP.GT.AND P5, PT, R0, 0x21, P2 ;  /* 0x000000210000780c */ /* 0x000fe200017a4270 */
[----:B------:R-:W-:Y:S01]  /*15230*/  FMUL R39, R39, UR11 ;  /* 0x0000000b27277c20 */ /* 0x000fe20008400000 */
[----:B------:R-:W-:Y:S01]  /*15240*/  FMUL R40, R40, UR11 ;  /* 0x0000000b28287c20 */ /* 0x000fe20008400000 */
[----:B------:R-:W-:Y:S01]  /*15250*/  FMUL R41, R41, UR11 ;  /* 0x0000000b29297c20 */ /* 0x000fe20008400000 */
[----:B------:R-:W-:Y:S01]  /*15260*/  @P3 STG.E.U16 desc[UR20][R4.64+0x30], R38 ;  /* 0x0000302604003986 */ /* 0x000fe2000c101514 */
[----:B------:R-:W-:Y:S01]  /*15270*/  ISETP.GT.AND P3, PT, R0, 0x20, P0 ;  /* 0x000000200000780c */ /* 0x000fe20000764270 */
[----:B------:R-:W-:Y:S01]  /*15280*/  FMUL R42, R42, UR11 ;  /* 0x0000000b2a2a7c20 */ /* 0x000fe20008400000 */
[----:B------:R-:W-:-:S02]  /*15290*/  F2FP.BF16.F32.PACK_AB R39, RZ, R39 ;  /* 0x00000027ff27723e */ /* 0x000fc400000010ff */
[----:B------:R-:W-:Y:S02]  /*152a0*/  F2FP.BF16.F32.PACK_AB R40, RZ, R40 ;  /* 0x00000028ff28723e */ /* 0x000fe400000010ff */
[----:B------:R-:W-:Y:S01]  /*152b0*/  F2FP.BF16.F32.PACK_AB R41, RZ, R41 ;  /* 0x00000029ff29723e */ /* 0x000fe200000010ff */
[----:B------:R-:W-:Y:S01]  /*152c0*/  @P4 STG.E.U16 desc[UR20][R4.64+0x32], R39 ;  /* 0x0000322704004986 */ /* 0x000fe2000c101514 */
[----:B------:R-:W-:Y:S02]  /*152d0*/  F2FP.BF16.F32.PACK_AB R42, RZ, R42 ;  /* 0x0000002aff2a723e */ /* 0x000fe400000010ff */
        /* <DEDUP_REMOVED lines=31> */
[----:B------:R-:W-:-:S03]  /*154d0*/  F2FP.BF16.F32.PACK_AB R50, RZ, R50 ;  /* 0x00000032ff32723e */ /* 0x000fc600000010ff */
[----:B------:R-:W-:Y:S01]  /*154e0*/  @P6 STG.E.U16 desc[UR20][R2.64+0x60], R48 ;  /* 0x0000603002006986 */ /* 0x000fe2000c101514 */
[----:B--2---:R-:W-:-:S03]  /*154f0*/  IADD3.X R7, R3, UR8, RZ, P1, !PT ;  /* 0x0000000803077c10 */ /* 0x004fc60008ffe4ff */
[----:B------:R-:W-:Y:S01]  /*15500*/  @P5 STG.E.U16 desc[UR20][R2.64+0x62], R49 ;  /* 0x0000623102005986 */ /* 0x000fe2000c101514 */
[C---:B------:R-:W-:Y:S02]  /*15510*/  ISETP.GT.AND P5, PT, R0.reuse, 0x31, P0 ;  /* 0x000000310000780c */ /* 0x040fe400007a4270 */
[C---:B------:R-:W-:Y:S01]  /*15520*/  ISETP.GT.AND P1, PT, R0.reuse, 0x38, P0 ;  /* 0x000000380000780c */ /* 0x040fe20000724270 */
[----:B------:R1:W-:Y:S01]  /*15530*/  @P3 STG.E.U16 desc[UR20][R4.64+0x60], R50 ;  /* 0x0000603204003986 */ /* 0x0003e2000c101514 */
[C---:B------:R-:W-:Y:S02]  /*15540*/  ISETP.GT.AND P3, PT, R0.reuse, 0x39, P0 ;  /* 0x000000390000780c */ /* 0x040fe40000764270 */
[C---:B------:R-:W-:Y:S01]  /*15550*/  ISETP.GT.AND P6, PT, R0.reuse, 0x38, P2 ;  /* 0x000000380000780c */ /* 0x040fe200017c4270 */
[----:B------:R-:W-:Y:S01]  /*15560*/  FMUL R51, R51, UR11 ;  /* 0x0000000b33337c20 */ /* 0x000fe20008400000 */
[----:B------:R-:W-:Y:S01]  /*15570*/  ISETP.GT.AND P4, PT, R0, 0x39, P2 ;  /* 0x000000390000780c */ /* 0x000fe20001784270 */
[----:B------:R-:W-:Y:S01]  /*15580*/  FMUL R52, R52, UR11 ;  /* 0x0000000b34347c20 */ /* 0x000fe20008400000 */
[----:B------:R-:W-:Y:S01]  /*15590*/  FMUL R53, R53, UR11 ;  /* 0x0000000b35357c20 */ /* 0x000fe20008400000 */
[----:B------:R-:W-:Y:S01]  /*155a0*/  FMUL R54, R54, UR11 ;  /* 0x0000000b36367c20 */ /* 0x000fe20008400000 */
[----:B------:R-:W-:Y:S01]  /*155b0*/  FMUL R55, R55, UR11 ;  /* 0x0000000b37377c20 */ /* 0x000fe20008400000 */
[----:B------:R-:W-:Y:S01]  /*155c0*/  F2FP.BF16.F32.PACK_AB R51, RZ, R51 ;  /* 0x00000033ff33723e */ /* 0x000fe200000010ff */
[----:B------:R-:W-:Y:S01]  /*155d0*/  @P5 IMAD.MOV.U32 R6, RZ, RZ, R4 ;  /* 0x000000ffff065224 */ /* 0x000fe200078e0004 */
[----:B------:R-:W-:Y:S01]  /*155e0*/  F2FP.BF16.F32.PACK_AB R52, RZ, R52 ;  /* 0x00000034ff34723e */ /* 0x000fe200000010ff */
[--C-:B-1----:R-:W-:Y:S01]  /*155f0*/  @P1 IMAD.MOV.U32 R5, RZ, RZ, R7.reuse ;  /* 0x000000ffff051224 */ /* 0x102fe200078e0007 */
[----:B------:R-:W-:Y:S01]  /*15600*/  F2FP.BF16.F32.PACK_AB R53, RZ, R53 ;  /* 0x00000035ff35723e */ /* 0x000fe200000010ff */
[C---:B------:R-:W-:Y:S01]  /*15610*/  VIADD R8, R2.reuse, UR9 ;  /* 0x0000000902087c36 */ /* 0x040fe20008000000 */
[----:B------:R-:W-:Y:S01]  /*15620*/  F2FP.BF16.F32.PACK_AB R54, RZ, R54 ;  /* 0x00000036ff36723e */ /* 0x000fe200000010ff */
[----:B------:R-:W-:Y:S01]  /*15630*/  @P3 IMAD.MOV.U32 R9, RZ, RZ, R7 ;  /* 0x000000ffff093224 */ /* 0x000fe200078e0007 */
[----:B------:R-:W-:Y:S01]  /*15640*/  IADD3 R4, R2, UR9, RZ ;  /* 0x0000000902047c10 */ /* 0x000fe2000fffe0ff */
[----:B------:R-:W-:Y:S01]  /*15650*/  @P5 STG.E.U16 desc[UR20][R6.64+0x62], R51 ;  /* 0x0000623306005986 */ /* 0x000fe2000c101514 */
[----:B------:R-:W-:-:S03]  /*15660*/  F2FP.BF16.F32.PACK_AB R55, RZ, R55 ;  /* 0x00000037ff37723e */ /* 0x000fc600000010ff */
[----:B------:R-:W-:Y:S04]  /*15670*/  @P6 STG.E.U16 desc[UR20][R2.64+0x70], R52 ;  /* 0x0000703402006986 */ /* 0x000fe8000c101514 */
[----:B------:R-:W-:Y:S04]  /*15680*/  @P4 STG.E.U16 desc[UR20][R2.64+0x72], R53 ;  /* 0x0000723502004986 */ /* 0x000fe8000c101514 */
[----:B------:R1:W-:Y:S01]  /*15690*/  @P1 STG.E.U16 desc[UR20][R4.64+0x70], R54 ;  /* 0x0000703604001986 */ /* 0x0003e2000c101514 */
[----:B------:R-:W-:-:S03]  /*156a0*/  ISETP.GT.AND P1, PT, R0, 0x40, P0 ;  /* 0x000000400000780c */ /* 0x000fc60000724270 */
[----:B------:R2:W-:Y:S01]  /*156b0*/  @P3 STG.E.U16 desc[UR20][R8.64+0x72], R55 ;  /* 0x0000723708003986 */ /* 0x0005e2000c101514 */
[C---:B------:R-:W-:Y:S02]  /*156c0*/  ISETP.GT.AND P3, PT, R0.reuse, 0x41, P0 ;  /* 0x000000410000780c */ /* 0x040fe40000764270 */
[C---:B------:R-:W-:Y:S02]  /*156d0*/  ISETP.GT.AND P4, PT, R0.reuse, 0x40, P2 ;  /* 0x000000400000780c */ /* 0x040fe40001784270 */
[----:B------:R-:W-:Y:S01]  /*156e0*/  ISETP.GT.AND P5, PT, R0, 0x41, P2 ;  /* 0x000000410000780c */ /* 0x000fe200017a4270 */
[----:B------:R-:W-:Y:S01]  /*156f0*/  FMUL R56, R56, UR11 ;  /* 0x0000000b38387c20 */ /* 0x000fe20008400000 */
[----:B------:R-:W-:Y:S01]  /*15700*/  FMUL R57, R57, UR11 ;  /* 0x0000000b39397c20 */ /* 0x000fe20008400000 */
[----:B------:R-:W-:Y:S01]  /*15710*/  FMUL R58, R58, UR11 ;  /* 0x0000000b3a3a7c20 */ /* 0x000fe20008400000 */
[----:B------:R-:W-:Y:S02]  /*15720*/  FMUL R59, R59, UR11 ;  /* 0x0000000b3b3b7c20 */ /* 0x000fe40008400000 */
[----:B------:R-:W-:Y:S01]  /*15730*/  F2FP.BF16.F32.PACK_AB R56, RZ, R56 ;  /* 0x00000038ff38723e */ /* 0x000fe200000010ff */
[----:B-1----:R-:W-:Y:S01]  /*15740*/  @P1 IMAD.MOV.U32 R5, RZ, RZ, R7 ;  /* 0x000000ffff051224 */ /* 0x002fe200078e0007 */
[----:B------:R-:W-:-:S02]  /*15750*/  F2FP.BF16.F32.PACK_AB R57, RZ, R57 ;  /* 0x00000039ff39723e */ /* 0x000fc400000010ff */
[----:B------:R-:W-:Y:S02]  /*15760*/  F2FP.BF16.F32.PACK_AB R58, RZ, R58 ;  /* 0x0000003aff3a723e */ /* 0x000fe400000010ff */
[----:B------:R-:W-:Y:S02]  /*15770*/  F2FP.BF16.F32.PACK_AB R59, RZ, R59 ;  /* 0x0000003bff3b723e */ /* 0x000fe400000010ff */
[----:B--2---:R-:W-:Y:S01]  /*15780*/  @P3 MOV R9, R7 ;  /* 0x0000000700093202 */ /* 0x004fe20000000f00 */
        /* <DEDUP_REMOVED lines=13> */
[--C-:B-1----:R-:W-:Y:S01]  /*15860*/  @P1 IMAD.MOV.U32 R5, RZ, RZ, R7.reuse ;  /* 0x000000ffff051224 */ /* 0x102fe200078e0007 */
[----:B------:R-:W-:Y:S01]  /*15870*/  F2FP.BF16.F32.PACK_AB R61, RZ, R61 ;  /* 0x0000003dff3d723e */ /* 0x000fe200000010ff */
[----:B--2---:R-:W-:Y:S01]  /*15880*/  @P3 IMAD.MOV.U32 R9, RZ, RZ, R7 ;  /* 0x000000ffff093224 */ /* 0x004fe200078e0007 */
[----:B------:R-:W-:-:S02]  /*15890*/  F2FP.BF16.F32.PACK_AB R62, RZ, R62 ;  /* 0x0000003eff3e723e */ /* 0x000fc400000010ff */
[----:B------:R-:W-:Y:S01]  /*158a0*/  F2FP.BF16.F32.PACK_AB R63, RZ, R63 ;  /* 0x0000003fff3f723e */ /* 0x000fe200000010ff */
[----:B------:R-:W-:Y:S01]  /*158b0*/  @P4 STG.E.U16 desc[UR20][R2.64+0x90], R60 ;  /* 0x0000903c02004986 */ /* 0x000fe2000c101514 */
[----:B------:R-:W-:-:S03]  /*158c0*/  ISETP.GT.AND P4, PT, R0, 0x50, P2 ;  /* 0x000000500000780c */ /* 0x000fc60001784270 */
[----:B------:R-:W-:Y:S01]  /*158d0*/  @P5 STG.E.U16 desc[UR20][R2.64+0x92], R61 ;  /* 0x0000923d02005986 */ /* 0x000fe2000c101514 */
[----:B------:R-:W-:-:S03]  /*158e0*/  FMUL R64, R64, UR11 ;  /* 0x0000000b40407c20 */ /* 0x000fc60008400000 */
[----:B------:R1:W-:Y:S01]  /*158f0*/  @P1 STG.E.U16 desc[UR20][R4.64+0x90], R62 ;  /* 0x0000903e04001986 */ /* 0x0003e2000c101514 */
[----:B------:R-:W-:-:S03]  /*15900*/  ISETP.GT.AND P1, PT, R0, 0x50, P0 ;  /* 0x000000500000780c */ /* 0x000fc60000724270 */
[----:B------:R2:W-:Y:S01]  /*15910*/  @P3 STG.E.U16 desc[UR20][R8.64+0x92], R63 ;  /* 0x0000923f08003986 */ /* 0x0005e2000c101514 */
        /* <DEDUP_REMOVED lines=8> */
[----:B------:R-:W-:Y:S01]  /*159a0*/  ISETP.GT.AND P4, PT, R0, 0x58, P2 ;  /* 0x000000580000780c */ /* 0x000fe20001784270 */
[--C-:B-1----:R-:W-:Y:S01]  /*159b0*/  @P1 IMAD.MOV.U32 R5, RZ, RZ, R7.reuse ;  /* 0x000000ffff051224 */ /* 0x102fe200078e0007 */
[----:B------:R-:W-:Y:S01]  /*159c0*/  F2FP.BF16.F32.PACK_AB R66, RZ, R66 ;  /* 0x00000042ff42723e */ /* 0x000fe200000010ff */
[----:B--2---:R-:W-:Y:S01]  /*159d0*/  @P3 IMAD.MOV.U32 R9, RZ, RZ, R7 ;  /* 0x000000ffff093224 */ /* 0x004fe200078e0007 */
[----:B------:R-:W-:Y:S01]  /*159e0*/  F2FP.BF16.F32.PACK_AB R67, RZ, R67 ;  /* 0x00000043ff43723e */ /* 0x000fe200000010ff */
[----:B------:R-:W-:Y:S01]  /*159f0*/  FMUL R68, R68, UR11 ;  /* 0x0000000b44447c20 */ /* 0x000fe20008400000 */
[----:B------:R-:W-:Y:S04]  /*15a00*/  @P5 STG.E.U16 desc[UR20][R2.64+0xa2], R65 ;  /* 0x0000a24102005986 */ /* 0x000fe8000c101514 */
[----:B------:R1:W-:Y:S01]  /*15a10*/  @P1 STG.E.U16 desc[UR20][R4.64+0xa0], R66 ;  /* 0x0000a04204001986 */ /* 0x0003e2000c101514 */
[----:B------:R-:W-:-:S02]  /*15a20*/  ISETP.GT.AND P1, PT, R0, 0x58, P0 ;  /* 0x000000580000780c */ /* 0x000fc40000724270 */
[----:B------:R-:W-:Y:S01]  /*15a30*/  F2FP.BF16.F32.PACK_AB R68, RZ, R68 ;  /* 0x00000044ff44723e */ /* 0x000fe200000010ff */
[----:B------:R2:W-:Y:S01]  /*15a40*/  @P3 STG.E.U16 desc[UR20][R8.64+0xa2], R67 ;  /* 0x0000a24308003986 */ /* 0x0005e2000c101514 */
[C---:B------:R-:W-:Y:S02]  /*15a50*/  ISETP.GT.AND P3, PT, R0.reuse, 0x59, P0 ;  /* 0x000000590000780c */ /* 0x040fe40000764270 */
[C---:B------:R-:W-:Y:S01]  /*15a60*/  ISETP.GT.AND P5, PT, R0.reuse, 0x59, P2 ;  /* 0x000000590000780c */ /* 0x040fe200017a4270 */
[----:B------:R-:W-:Y:S01]  /*15a70*/  FMUL R69, R69, UR11 ;  /* 0x0000000b45457c20 */ /* 0x000fe20008400000 */
[----:B------:R-:W-:Y:S01]  /*15a80*/  @P4 STG.E.U16 desc[UR20][R2.64+0xb0], R68 ;  /* 0x0000b04402004986 */ /* 0x000fe2000c101514 */
[----:B------:R-:W-:Y:S01]  /*15a90*/  ISETP.GT.AND P4, PT, R0, 0x60, P2 ;  /* 0x000000600000780c */ /* 0x000fe20001784270 */
[----:B------:R-:W-:Y:S01]  /*15aa0*/  FMUL R70, R70, UR11 ;  /* 0x0000000b46467c20 */ /* 0x000fe20008400000 */
[----:B------:R-:W-:Y:S01]  /*15ab0*/  FMUL R71, R71, UR11 ;  /* 0x0000000b47477c20 */ /* 0x000fe20008400000 */
[----:B------:R-:W-:Y:S01]  /*15ac0*/  FMUL R72, R72, UR11 ;  /* 0x0000000b48487c20 */ /* 0x000fe20008400000 */
[----:B------:R-:W-:-:S02]  /*15ad0*/  F2FP.BF16.F32.PACK_AB R69, RZ, R69 ;  /* 0x00000045ff45723e */ /* 0x000fc400000010ff */
[----:B------:R-:W-:Y:S02]  /*15ae0*/  F2FP.BF16.F32.PACK_AB R70, RZ, R70 ;  /* 0x00000046ff46723e */ /* 0x000fe400000010ff */
[----:B-1----:R-:W-:Y:S01]  /*15af0*/  @P1 MOV R5, R7 ;  /* 0x0000000700051202 */ /* 0x002fe20000000f00 */
[----:B--2---:R-:W-:Y:S01]  /*15b00*/  @P3 IMAD.MOV.U32 R9, RZ, RZ, R7 ;  /* 0x000000ffff093224 */ /* 0x004fe200078e0007 */
[----:B------:R-:W-:Y:S01]  /*15b10*/  F2FP.BF16.F32.PACK_AB R71, RZ, R71 ;  /* 0x00000047ff47723e */ /* 0x000fe200000010ff */
[----:B------:R-:W-:Y:S01]  /*15b20*/  @P5 STG.E.U16 desc[UR20][R2.64+0xb2], R69 ;  /* 0x0000b24502005986 */ /* 0x000fe2000c101514 */
[----:B------:R-:W-:Y:S02]  /*15b30*/  F2FP.BF16.F32.PACK_AB R72, RZ, R72 ;  /* 0x00000048ff48723e */ /* 0x000fe400000010ff */
[----:B------:R-:W-:Y:S01]  /*15b40*/  ISETP.GT.AND P5, PT, R0, 0x61, P2 ;  /* 0x000000610000780c */ /* 0x000fe200017a4270 */
[----:B------:R1:W-:Y:S01]  /*15b50*/  @P1 STG.E.U16 desc[UR20][R4.64+0xb0], R70 ;  /* 0x0000b04604001986 */ /* 0x0003e2000c101514 */
[----:B------:R-:W-:-:S03]  /*15b60*/  FMUL R73, R73, UR11 ;  /* 0x0000000b49497c20 */ /* 0x000fc60008400000 */
[----:B------:R2:W-:Y:S01]  /*15b70*/  @P3 STG.E.U16 desc[UR20][R8.64+0xb2], R71 ;  /* 0x0000b24708003986 */ /* 0x0005e2000c101514 */
[----:B------:R-:W-:-:S03]  /*15b80*/  ISETP.GT.AND P3, PT, R0, 0x60, P0 ;  /* 0x000000600000780c */ /* 0x000fc60000764270 */
[----:B------:R-:W-:Y:S01]  /*15b90*/  @P4 STG.E.U16 desc[UR20][R2.64+0xc0], R72 ;  /* 0x0000c04802004986 */ /* 0x000fe2000c101514 */
[----:B------:R-:W-:Y:S02]  /*15ba0*/  ISETP.GT.AND P4, PT, R0, 0x61, P0 ;  /* 0x000000610000780c */ /* 0x000fe40000784270 */
[----:B------:R-:W-:Y:S01]  /*15bb0*/  F2FP.BF16.F32.PACK_AB R73, RZ, R73 ;  /* 0x00000049ff49723e */ /* 0x000fe200000010ff */
[----:B------:R-:W-:Y:S01]  /*15bc0*/  FMUL R74, R74, UR11 ;  /* 0x0000000b4a4a7c20 */ /* 0x000fe20008400000 */
[----:B------:R-:W-:Y:S01]  /*15bd0*/  FMUL R75, R75, UR11 ;  /* 0x0000000b4b4b7c20 */ /* 0x000fe20008400000 */
[C---:B------:R-:W-:Y:S02]  /*15be0*/  ISETP.GT.AND P1, PT, R0.reuse, 0x69, P2 ;  /* 0x000000690000780c */ /* 0x040fe40001724270 */
[----:B------:R-:W-:Y:S01]  /*15bf0*/  @P5 STG.E.U16 desc[UR20][R2.64+0xc2], R73 ;  /* 0x0000c24902005986 */ /* 0x000fe2000c101514 */
[----:B------:R-:W-:Y:S01]  /*15c00*/  ISETP.GT.AND P5, PT, R0, 0x68, P2 ;  /* 0x000000680000780c */ /* 0x000fe200017a4270 */
[--C-:B-1----:R-:W-:Y:S01]  /*15c10*/  @P3 IMAD.MOV.U32 R5, RZ, RZ, R7.reuse ;  /* 0x000000ffff053224 */ /* 0x102fe200078e0007 */
[----:B------:R-:W-:Y:S01]  /*15c20*/  F2FP.BF16.F32.PACK_AB R74, RZ, R74 ;  /* 0x0000004aff4a723e */ /* 0x000fe200000010ff */
[----:B------:R-:W-:Y:S01]  /*15c30*/  FMUL R76, R76, UR11 ;  /* 0x0000000b4c4c7c20 */ /* 0x000fe20008400000 */
[----:B------:R-:W-:Y:S01]  /*15c40*/  F2FP.BF16.F32.PACK_AB R75, RZ, R75 ;  /* 0x0000004bff4b723e */ /* 0x000fe200000010ff */
[----:B--2---:R-:W-:-:S02]  /*15c50*/  @P4 IMAD.MOV.U32 R9, RZ, RZ, R7 ;  /* 0x000000ffff094224 */ /* 0x004fc400078e0007 */
[----:B------:R-:W-:Y:S01]  /*15c60*/  FMUL R77, R77, UR11 ;  /* 0x0000000b4d4d7c20 */ /* 0x000fe20008400000 */
[----:B------:R1:W-:Y:S01]  /*15c70*/  @P3 STG.E.U16 desc[UR20][R4.64+0xc0], R74 ;  /* 0x0000c04a04003986 */ /* 0x0003e2000c101514 */
[----:B------:R-:W-:Y:S02]  /*15c80*/  F2FP.BF16.F32.PACK_AB R76, RZ, R76 ;  /* 0x0000004cff4c723e */ /* 0x000fe400000010ff */
[C---:B------:R-:W-:Y:S01]  /*15c90*/  ISETP.GT.AND P3, PT, R0.reuse, 0x68, P0 ;  /* 0x000000680000780c */ /* 0x040fe20000764270 */
[----:B------:R2:W-:Y:S01]  /*15ca0*/  @P4 STG.E.U16 desc[UR20][R8.64+0xc2], R75 ;  /* 0x0000c24b08004986 */ /* 0x0005e2000c101514 */
[----:B------:R-:W-:Y:S02]  /*15cb0*/  F2FP.BF16.F32.PACK_AB R77, RZ, R77 ;  /* 0x0000004dff4d723e */ /* 0x000fe400000010ff */
[----:B------:R-:W-:Y:S01]  /*15cc0*/  ISETP.GT.AND P4, PT, R0, 0x69, P0 ;  /* 0x000000690000780c */ /* 0x000fe20000784270 */
[----:B------:R-:W-:Y:S01]  /*15cd0*/  @P5 STG.E.U16 desc[UR20][R2.64+0xd0], R76 ;  /* 0x0000d04c02005986 */ /* 0x000fe2000c101514 */
[----:B------:R-:W-:-:S03]  /*15ce0*/  FMUL R78, R78, UR11 ;  /* 0x0000000b4e4e7c20 */ /* 0x000fc60008400000 */
[----:B------:R-:W-:Y:S01]  /*15cf0*/  @P1 STG.E.U16 desc[UR20][R2.64+0xd2], R77 ;  /* 0x0000d24d02001986 */ /* 0x000fe2000c101514 */
[----:B------:R-:W-:Y:S01]  /*15d00*/  ISETP.GT.AND P1, PT, R0, 0x70, P2 ;  /* 0x000000700000780c */ /* 0x000fe20001724270 */
[----:B------:R-:W-:Y:S01]  /*15d10*/  FMUL R79, R79, UR11 ;  /* 0x0000000b4f4f7c20 */ /* 0x000fe20008400000 */
[----:B------:R-:W-:Y:S01]  /*15d20*/  FMUL R80, R80, UR11 ;  /* 0x0000000b50507c20 */ /* 0x000fe20008400000 */
[----:B------:R-:W-:Y:S01]  /*15d30*/  F2FP.BF16.F32.PACK_AB R78, RZ, R78 ;  /* 0x0000004eff4e723e */ /* 0x000fe200000010ff */
[----:B-1----:R-:W-:Y:S02]  /*15d40*/  @P3 IMAD.MOV.U32 R5, RZ, RZ, R7 ;  /* 0x000000ffff053224 */ /* 0x002fe400078e0007 */
[----:B------:R-:W-:Y:S02]  /*15d50*/  F2FP.BF16.F32.PACK_AB R79, RZ, R79 ;  /* 0x0000004fff4f723e */ /* 0x000fe400000010ff */
[----:B--2---:R-:W-:Y:S02]  /*15d60*/  @P4 MOV R9, R7 ;  /* 0x0000000700094202 */ /* 0x004fe40000000f00 */
[----:B------:R-:W-:Y:S01]  /*15d70*/  F2FP.BF16.F32.PACK_AB R80, RZ, R80 ;  /* 0x00000050ff50723e */ /* 0x000fe200000010ff */
[----:B------:R1:W-:Y:S01]  /*15d80*/  @P3 STG.E.U16 desc[UR20][R4.64+0xd0], R78 ;  /* 0x0000d04e04003986 */ /* 0x0003e2000c101514 */
[----:B------:R-:W-:-:S02]  /*15d90*/  ISETP.GT.AND P6, PT, R0, 0x70, P0 ;  /* 0x000000700000780c */ /* 0x000fc400007c4270 */
[C---:B------:R-:W-:Y:S01]  /*15da0*/  ISETP.GT.AND P5, PT, R0.reuse, 0x71, P0 ;  /* 0x000000710000780c */ /* 0x040fe200007a4270 */
        /* <DEDUP_REMOVED lines=9> */
[----:B------:R-:W-:Y:S01]  /*15e40*/  FMUL R84, R84, UR11 ;  /* 0x0000000b54547c20 */ /* 0x000fe20008400000 */
[----:B------:R-:W-:Y:S01]  /*15e50*/  ISETP.GT.AND P0, PT, R0, 0x79, P0 ;  /* 0x000000790000780c */ /* 0x000fe20000704270 */
[----:B------:R-:W-:Y:S01]  /*15e60*/  FMUL R85, R85, UR11 ;  /* 0x0000000b55557c20 */ /* 0x000fe20008400000 */
[----:B------:R-:W-:Y:S01]  /*15e70*/  FMUL R86, R86, UR11 ;  /* 0x0000000b56567c20 */ /* 0x000fe20008400000 */
[----:B------:R-:W-:Y:S01]  /*15e80*/  F2FP.BF16.F32.PACK_AB R81, RZ, R81 ;  /* 0x00000051ff51723e */ /* 0x000fe200000010ff */
[--C-:B-1----:R-:W-:Y:S01]  /*15e90*/  @P6 IMAD.MOV.U32 R5, RZ, RZ, R7.reuse ;  /* 0x000000ffff056224 */ /* 0x102fe200078e0007 */
[----:B------:R-:W-:Y:S01]  /*15ea0*/  F2FP.BF16.F32.PACK_AB R82, RZ, R82 ;  /* 0x00000052ff52723e */ /* 0x000fe200000010ff */
[----:B--2---:R-:W-:Y:S01]  /*15eb0*/  @P5 IMAD.MOV.U32 R9, RZ, RZ, R7 ;  /* 0x000000ffff095224 */ /* 0x004fe200078e0007 */
[----:B------:R-:W-:Y:S01]  /*15ec0*/  F2FP.BF16.F32.PACK_AB R83, RZ, R83 ;  /* 0x00000053ff53723e */ /* 0x000fe200000010ff */
[----:B------:R-:W-:Y:S01]  /*15ed0*/  @P3 IMAD.MOV.U32 R10, RZ, RZ, R2 ;  /* 0x000000ffff0a3224 */ /* 0x000fe200078e0002 */
[----:B------:R-:W-:Y:S01]  /*15ee0*/  F2FP.BF16.F32.PACK_AB R84, RZ, R84 ;  /* 0x00000054ff54723e */ /* 0x000fe200000010ff */
[--C-:B------:R-:W-:Y:S01]  /*15ef0*/  @P3 IMAD.MOV.U32 R11, RZ, RZ, R3.reuse ;  /* 0x000000ffff0b3224 */ /* 0x100fe200078e0003 */
[----:B------:R-:W-:Y:S01]  /*15f00*/  @P2 MOV R12, R2 ;  /* 0x00000002000c2202 */ /* 0x000fe20000000f00 */
[----:B------:R-:W-:Y:S01]  /*15f10*/  @P2 IMAD.MOV.U32 R13, RZ, RZ, R3 ;  /* 0x000000ffff0d2224 */ /* 0x000fe200078e0003 */
[----:B------:R-:W-:Y:S01]  /*15f20*/  F2FP.BF16.F32.PACK_AB R85, RZ, R85 ;  /* 0x00000055ff55723e */ /* 0x000fe200000010ff */
[----:B------:R-:W-:Y:S01]  /*15f30*/  VIADD R14, R2, UR9 ;  /* 0x00000009020e7c36 */ /* 0x000fe20008000000 */
[----:B------:R3:W-:Y:S01]  /*15f40*/  @P1 STG.E.U16 desc[UR20][R2.64+0xe2], R81 ;  /* 0x0000e25102001986 */ /* 0x0007e2000c101514 */
[----:B------:R-:W-:Y:S01]  /*15f50*/  F2FP.BF16.F32.PACK_AB R86, RZ, R86 ;  /* 0x00000056ff56723e */ /* 0x000fe200000010ff */
[----:B------:R-:W-:-:S02]  /*15f60*/  @P4 IMAD.MOV.U32 R15, RZ, RZ, R7 ;  /* 0x000000ffff0f4224 */ /* 0x000fc400078e0007 */
[----:B------:R3:W-:Y:S01]  /*15f70*/  @P6 STG.E.U16 desc[UR20][R4.64+0xe0], R82 ;  /* 0x0000e05204006986 */ /* 0x0007e2000c101514 */
[----:B------:R-:W-:-:S03]  /*15f80*/  VIADD R16, R2, UR9 ;  /* 0x0000000902107c36 */ /* 0x000fc60008000000 */
[----:B------:R3:W-:Y:S04]  /*15f90*/  @P5 STG.E.U16 desc[UR20][R8.64+0xe2], R83 ;  /* 0x0000e25308005986 */ /* 0x0007e8000c101514 */
[----:B------:R3:W-:Y:S04]  /*15fa0*/  @P3 STG.E.U16 desc[UR20][R10.64+0xf0], R84 ;  /* 0x0000f0540a003986 */ /* 0x0007e8000c101514 */
[----:B------:R3:W-:Y:S01]  /*15fb0*/  @P2 STG.E.U16 desc[UR20][R12.64+0xf2], R85 ;  /* 0x0000f2550c002986 */ /* 0x0007e2000c101514 */
[----:B------:R-:W-:-:S03]  /*15fc0*/  FMUL R87, R87, UR11 ;  /* 0x0000000b57577c20 */ /* 0x000fc60008400000 */
[----:B------:R3:W-:Y:S01]  /*15fd0*/  @P4 STG.E.U16 desc[UR20][R14.64+0xf0], R86 ;  /* 0x0000f0560e004986 */ /* 0x0007e2000c101514 */
[----:B------:R-:W-:Y:S05]  /*15fe0*/  @!P0 EXIT ;  /* 0x000000000000894d */ /* 0x000fea0003800000 */
[----:B------:R-:W-:Y:S02]  /*15ff0*/  F2FP.BF16.F32.PACK_AB R87, RZ, R87 ;  /* 0x00000057ff57723e */ /* 0x000fe400000010ff */
[----:B------:R-:W-:-:S05]  /*16000*/  MOV R17, R7 ;  /* 0x0000000700117202 */ /* 0x000fca0000000f00 */
[----:B------:R-:W-:Y:S01]  /*16010*/  STG.E.U16 desc[UR20][R16.64+0xf2], R87 ;  /* 0x0000f25710007986 */ /* 0x000fe2000c101514 */
[----:B------:R-:W-:Y:S05]  /*16020*/  EXIT ;  /* 0x000000000000794d */ /* 0x000fea0003800000 */
.L_x_9:
[----:B------:R-:W-:-:S13]  /*16030*/  ISETP.NE.AND P0, PT, RZ, UR7, PT ;  /* 0x00000007ff007c0c */ /* 0x000fda000bf05270 */
[----:B------:R-:W-:Y:S05]  /*16040*/  @P0 EXIT ;  /* 0x000000000000094d */ /* 0x000fea0003800000 */
[----:B------:R-:W-:-:S13]  /*16050*/  ELECT P0, URZ, PT ;  /* 0x00000000003f782f */ /* 0x000fda0003800000 */
[----:B------:R-:W-:Y:S05]  /*16060*/  @!P0 BRA `(.L_x_524) ;  /* 0x0000000400ec8947 */ /* 0x000fea0003800000 */
[----:B------:R-:W-:Y:S01]  /*16070*/  UISETP.GE.AND UP0, UPT, UR5, 0x1, UPT ;  /* 0x000000010500788c */ /* 0x000fe2000bf06270 */
[----:B------:R-:W-:-:S04]  /*16080*/  SHF.R.S32.HI R3, RZ, 0x1f, R4 ;  /* 0x0000001fff037819 */ /* 0x000fc80000011404 */
[----:B------:R-:W-:Y:S02]  /*16090*/  LEA.HI R3, R3, R4, RZ, 0x7 ;  /* 0x0000000403037211 */ /* 0x000fe400078f38ff */
[----:B------:R-:W-:-:S13]  /*160a0*/  PLOP3.LUT P0, PT, PT, PT, UP0, 0x80, 0x0 ;  /* 0x000000000000781c */ /* 0x000fda0003f0f008 */
[----:B------:R-:W-:Y:S05]  /*160b0*/  @!P0 BRA `(.L_x_524) ;  /* 0x0000000400d88947 */ /* 0x000fea0003800000 */
[----:B------:R-:W0:Y:S01]  /*160c0*/  S2R R0, SR_CTAID.X ;  /* 0x0000000000007919 */ /* 0x000e220000002500 */
[----:B------:R-:W-:Y:S01]  /*160d0*/  LOP3.LUT R3, R3, 0xffffff80, RZ, 0xc0, !PT ;  /* 0xffffff8003037812 */ /* 0x000fe200078ec0ff */
[----:B------:R-:W-:Y:S01]  /*160e0*/  UIMAD UR7, UR32, UR33, URZ ;  /* 0x00000021200772a4 */ /* 0x000fe2000f8e023f */
[C---:B------:R-:W-:Y:S01]  /*160f0*/  LOP3.LUT P0, RZ, R4.reuse, 0x1f, RZ, 0xc0, !PT ;  /* 0x0000001f04ff7812 */ /* 0x040fe2000780c0ff */
[----:B------:R-:W1:Y:S01]  /*16100*/  S2R R2, SR_CTAID.Y ;  /* 0x0000000000027919 */ /* 0x000e620000002600 */
[----:B------:R-:W-:Y:S01]  /*16110*/  ULDC UR8, c[0x0][0x384] ;  /* 0x0000e10000087ab9 */ /* 0x000fe20000000800 */
[----:B------:R-:W-:Y:S01]  /*16120*/  IMAD.IADD R3, R4, 0x1, -R3 ;  /* 0x0000000104037824 */ /* 0x000fe200078e0a03 */
[----:B------:R-:W-:Y:S01]  /*16130*/  UIMAD UR7, UR4, UR7, 0x1 ;  /* 0x00000001040774a4 */ /* 0x000fe2000f8e0207 */
[----:B------:R-:W-:Y:S01]  /*16140*/  IMAD.U32 R8, RZ, RZ, UR6 ;  /* 0x00000006ff087e24 */ /* 0x000fe2000f8e00ff */
[----:B------:R-:W-:Y:S01]  /*16150*/  ULDC UR9, c[0x0][0x388] ;  /* 0x0000e20000097ab9 */ /* 0x000fe20000000800 */
[----:B------:R-:W-:Y:S01]  /*16160*/  IMAD.MOV.U32 R4, RZ, RZ, 0x1 ;  /* 0x00000001ff047424 */ /* 0x000fe200078e00ff */
[----:B------:R-:W-:-:S02]  /*16170*/  ISETP.NE.AND P1, PT, R3, RZ, PT ;  /* 0x000000ff0300720c */ /* 0x000fc40003f25270 */
[----:B------:R-:W-:Y:S02]  /*16180*/  CS2R R6, SRZ ;  /* 0x0000000000067805 */ /* 0x000fe4000001ff00 */
[----:B------:R-:W-:Y:S01]  /*16190*/  ISETP.NE.OR P0, PT, R3, RZ, !P0 ;  /* 0x000000ff0300720c */ /* 0x000fe20004705670 */
[----:B------:R-:W-:Y:S02]  /*161a0*/  IMAD.MOV.U32 R3, RZ, RZ, RZ ;  /* 0x000000ffff037224 */ /* 0x000fe400078e00ff */
[----:B------:R-:W-:Y:S02]  /*161b0*/  IMAD.MOV.U32 R5, RZ, RZ, RZ ;  /* 0x000000ffff057224 */ /* 0x000fe400078e00ff */
[----:B------:R-:W-:Y:S01]  /*161c0*/  IMAD.U32 R18, RZ, RZ, UR7 ;  /* 0x00000007ff127e24 */ /* 0x000fe2000f8e00ff */
[----:B0-----:R-:W-:Y:S02]  /*161d0*/  SHF.L.U32 R15, R0, 0x8, RZ ;  /* 0x00000008000f7819 */ /* 0x001fe400000006ff */
[----:B------:R-:W-:Y:S01]  /*161e0*/  LOP3.LUT R0, R8, 0x2, RZ, 0xfc, !PT ;  /* 0x0000000208007812 */ /* 0x000fe200078efcff */
[----:B-1----:R-:W-:-:S02]  /*161f0*/  IMAD.SHL.U32 R14, R2, 0x80, RZ ;  /* 0x00000080020e7824 */ /* 0x002fc400078e00ff */
[----:B------:R-:W-:-:S04]  /*16200*/  IMAD.HI.U32 R2, R15, UR8, RZ ;  /* 0x000000080f027c27 */ /* 0x000fc8000f8e00ff */
[----:B------:R-:W-:Y:S01]  /*16210*/  VIADD R17, R14, 0x40 ;  /* 0x000000400e117836 */ /* 0x000fe20000000000 */
[----:B------:R-:W-:-:S07]  /*16220*/  SHF.R.U32.HI R2, RZ, UR9, R2 ;  /* 0x00000009ff027c19 */ /* 0x000fce0008011602 */
.L_x_528:
[----:B------:R-:W0:Y:S01]  /*16230*/  S2R R9, SR_CgaCtaId ;  /* 0x0000000000097919 */ /* 0x000e220000008800 */
[----:B------:R-:W-:-:S04]  /*16240*/  MOV R8, 0x400 ;  /* 0x0000040000087802 */ /* 0x000fc80000000f00 */
[----:B0-----:R-:W-:Y:S02]  /*16250*/  LEA R16, R9, R8, 0x18 ;  /* 0x0000000809107211 */ /* 0x001fe400078ec0ff */
[----:B------:R-:W-:Y:S02]  /*16260*/  SHF.L.U32 R8, R4, 0x1f, RZ ;  /* 0x0000001f04087819 */ /* 0x000fe400000006ff */
[----:B------:R-:W-:-:S07]  /*16270*/  LEA R11, R3, R16, 0x3 ;  /* 0x00000010030b7211 */ /* 0x000fce00078e18ff */
.L_x_525:
[----:B0-----:R0:W1:Y:S02]  /*16280*/  SYNCS.PHASECHK.TRANS64.TRYWAIT P2, [R11+URZ+0x30020], R8 ;  /* 0x030020080b0075a7 */ /* 0x001064000804017f */
[----:B-1----:R-:W-:Y:S05]  /*16290*/  @!P2 NANOSLEEP.SYNCS 0x989680 ;  /* 0x009896800000a95d */ /* 0x002fea0003900000 */
[----:B------:R-:W1:Y:S02]  /*162a0*/  @!P2 SYNCS.PHASECHK.TRANS64 P2, [R11+URZ+0x30020], R8 ;  /* 0x030020080b00a5a7 */ /* 0x000e64000804007f */
[----:B-1----:R-:W-:Y:S05]  /*162b0*/  @!P2 BRA `(.L_x_525) ;  /* 0xfffffffc00f0a947 */ /* 0x002fea000383ffff */
[----:B0-----:R-:W0:Y:S02]  /*162c0*/  @!P1 LDC R8, c[0x0][0x500] ;  /* 0x00014000ff089b82 */ /* 0x001e240000000800 */
[----:B0-----:R0:W-:Y:S02]  /*162d0*/  @!P1 SYNCS.ARRIVE.TRANS64 RZ, [R11+URZ+0x30000], R8 ;  /* 0x030000080bff99a7 */ /* 0x0011e4000800003f */
[----:B0-----:R-:W-:-:S04]  /*162e0*/  PRMT R8, R0, 0x9910, RZ ;  /* 0x0000991000087816 */ /* 0x001fc800000000ff */
[----:B------:R-:W-:-:S13]  /*162f0*/  ISETP.NE.AND P2, PT, R8, 0x2, PT ;  /* 0x000000020800780c */ /* 0x000fda0003f45270 */
[----:B------:R-:W-:Y:S05]  /*16300*/  @P2 BRA `(.L_x_526) ;  /* 0x0000000000042947 */ /* 0x000fea0003800000 */
[----:B------:R-:W-:Y:S01]  /*16310*/  BPT.TRAP 0x1 ;  /* 0x000000040000795c */ /* 0x000fe20000300000 */
.L_x_526:
[----:B------:R-:W-:Y:S05]  /*16320*/  @P0 BRA `(.L_x_527) ;  /* 0x0000000000040947 */ /* 0x000fea0003800000 */
[----:B------:R-:W-:Y:S01]  /*16330*/  BPT.TRAP 0x1 ;  /* 0x000000040000795c */ /* 0x000fe20000300000 */
.L_x_527:
[----:B------:R-:W0:Y:S01]  /*16340*/  LDC R10, c[0x0][0x380] ;  /* 0x0000e000ff0a7b82 */ /* 0x000e220000000800 */
[----:B------:R-:W-:Y:S01]  /*16350*/  R2UR UR7, R2 ;  /* 0x00000000020772ca */ /* 0x000fe200000e0000 */
[----:B------:R-:W-:Y:S01]  /*16360*/  ULDC UR28, c[0x0][0x38c] ;  /* 0x0000e300001c7ab9 */ /* 0x000fe20000000800 */
[C---:B------:R-:W-:Y:S01]  /*16370*/  R2UR UR26, R7.reuse ;  /* 0x00000000071a72ca */ /* 0x040fe200000e0000 */
[----:B------:R-:W-:Y:S01]  /*16380*/  UISETP.NE.AND UP0, UPT, UR28, 0x1, UPT ;  /* 0x000000011c00788c */ /* 0x000fe2000bf05270 */
[----:B------:R-:W-:Y:S01]  /*16390*/  VIADD R7, R7, 0x1 ;  /* 0x0000000107077836 */ /* 0x000fe20000000000 */
[----:B------:R-:W-:Y:S01]  /*163a0*/  R2UR UR18, R16 ;  /* 0x00000000101272ca */ /* 0x000fe200000e0000 */
[C---:B------:R-:W-:Y:S01]  /*163b0*/  IMAD R16, R3.reuse, 0x4000, R16 ;  /* 0x0000400003107824 */ /* 0x040fe200078e0210 */
[----:B------:R-:W1:Y:S01]  /*163c0*/  LDC.64 R8, c[0x0][0x3b8] ;  /* 0x0000ee00ff087b82 */ /* 0x000e620000000a00 */
[----:B------:R-:W-:Y:S01]  /*163d0*/  R2UR UR24, R3 ;  /* 0x00000000031872ca */ /* 0x000fe200000e0000 */
[----:B------:R-:W-:Y:S01]  /*163e0*/  ULDC.64 UR30, c[0x0][0x198] ;  /* 0x00006600001e7ab9 */ /* 0x000fe20000000a00 */
[----:B------:R-:W-:Y:S01]  /*163f0*/  R2UR UR25, R11 ;  /* 0x000000000b1972ca */ /* 0x000fe200000e0000 */
[----:B------:R-:W-:Y:S01]  /*16400*/  VIADD R18, R18, 0xffffffff ;  /* 0xffffffff12127836 */ /* 0x000fe20000000000 */
[----:B------:R-:W-:Y:S01]  /*16410*/  ULDC.64 UR10, c[0x0][0x3d0] ;  /* 0x0000f400000a7ab9 */ /* 0x000fe20000000a00 */
[----:B------:R-:W-:Y:S01]  /*16420*/  R2UR UR20, R5 ;  /* 0x00000000051472ca */ /* 0x000fe200000e0000 */
[----:B------:R-:W-:Y:S01]  /*16430*/  @UP0 ULDC.64 UR12, c[0x0][0x390] ;  /* 0x0000e400000c0ab9 */ /* 0x000fe20000000a00 */
[----:B------:R-:W1:Y:S01]  /*16440*/  LDC.64 R12, c[0x0][0x3d8] ;  /* 0x0000f600ff0c7b82 */ /* 0x000e620000000a00 */
[----:B------:R-:W-:Y:S01]  /*16450*/  UIADD3 UR22, UP1, UR30, 0xf0, URZ ;  /* 0x000000f01e167890 */ /* 0x000fe2000ff3e03f */
[----:B------:R-:W-:Y:S01]  /*16460*/  R2UR UR21, R6 ;  /* 0x00000000061572ca */ /* 0x000fe200000e0000 */
[----:B------:R-:W-:Y:S01]  /*16470*/  UIADD3 UR30, UP2, UR30, 0x1f0, URZ ;  /* 0x000001f01e1e7890 */ /* 0x000fe2000ff5e03f */
[----:B------:R-:W-:Y:S01]  /*16480*/  ISETP.GT.AND P5, PT, R18, 0x1, PT ;  /* 0x000000011200780c */ /* 0x000fe20003fa4270 */
[----:B------:R-:W-:Y:S01]  /*16490*/  USHF.L.U32 UR26, UR26, 0x6, URZ ;  /* 0x000000061a1a7899 */ /* 0x000fe2000800063f */
[----:B------:R-:W-:Y:S01]  /*164a0*/  VIADD R3, R3, 0x1 ;  /* 0x0000000103037836 */ /* 0x000fe20000000000 */
[----:B------:R-:W-:Y:S01]  /*164b0*/  ULEA UR24, UR24, UR18, 0xf ;  /* 0x0000001218187291 */ /* 0x000fe2000f8e783f */
[----:B0-----:R-:W-:Y:S01]  /*164c0*/  ISETP.NE.AND P2, PT, R10, 0x1, PT ;  /* 0x000000010a00780c */ /* 0x001fe20003f45270 */
[----:B------:R-:W-:Y:S01]  /*164d0*/  UIADD3 UR25, UR25, 0x30000, URZ ;  /* 0x0003000019197890 */ /* 0x000fe2000fffe03f */
[----:B------:R-:W-:Y:S01]  /*164e0*/  R2UR UR18, R14 ;  /* 0x000000000e1272ca */ /* 0x000fe200000e0000 */
[----:B------:R-:W-:Y:S01]  /*164f0*/  UIADD3.X UR23, URZ, UR31, URZ, UP1, !UPT ;  /* 0x0000001f3f177290 */ /* 0x000fe20008ffe43f */
[C---:B------:R-:W-:Y:S01]  /*16500*/  ISETP.NE.AND P4, PT, R3.reuse, 0x4, PT ;  /* 0x000000040300780c */ /* 0x040fe20003f85270 */
[----:B------:R-:W-:Y:S01]  /*16510*/  UIADD3.X UR31, URZ, UR31, URZ, UP2, !UPT ;  /* 0x0000001f3f1f7290 */ /* 0x000fe200097fe43f */
[----:B------:R-:W-:Y:S01]  /*16520*/  UMOV UR14, 0x0 ;  /* 0x00000000000e7882 */ /* 0x000fe20000000000 */
[----:B------:R-:W-:Y:S01]  /*16530*/  UMOV UR15, 0x10000000 ;  /* 0x10000000000f7882 */ /* 0x000fe20000000000 */
[----:B------:R-:W-:Y:S01]  /*16540*/  UMOV UR19, UR26 ;  /* 0x0000001a00137c82 */ /* 0x000fe20008000000 */
[----:B------:R-:W-:-:S04]  /*16550*/  SEL R3, R3, RZ, P4 ;  /* 0x000000ff03037207 */ /* 0x000fc80002000000 */
[----:B------:R-:W-:Y:S01]  /*16560*/  @P2 IMAD.U32 R19, RZ, RZ, UR7 ;  /* 0x00000007ff132e24 */ /* 0x000fe2000f8e00ff */
[----:B------:R-:W-:Y:S01]  /*16570*/  R2UR UR7, R15 ;  /* 0x000000000f0772ca */ /* 0x000fe200000e0000 */
[----:B-1----:R-:W-:-:S03]  /*16580*/  IMAD R8, R5, R8, R12 ;  /* 0x0000000805087224 */ /* 0x002fc600078e020c */
[----:B------:R-:W-:Y:S01]  /*16590*/  @P2 R2UR UR7, R19 ;  /* 0x00000000130722ca */ /* 0x000fe200000e0000 */
[----:B------:R-:W-:Y:S01]  /*165a0*/  IMAD R9, R6, R9, R13 ;  /* 0x0000000906097224 */ /* 0x000fe200078e020d */
[----:B------:R-:W-:-:S04]  /*165b0*/  ISETP.NE.AND P2, PT, R7, UR4, PT ;  /* 0x0000000407007c0c */ /* 0x000fc8000bf45270 */
[----:B------:R-:W-:Y:S02]  /*165c0*/  PRMT R8, R8, 0x40, R9 ;  /* 0x0000004008087816 */ /* 0x000fe40000000009 */
[----:B------:R-:W0:Y:S01]  /*165d0*/  LDC R9, c[0x0][0x3c8] ;  /* 0x0000f200ff097b82 */ /* 0x000e220000000800 */
[----:B------:R-:W-:Y:S02]  /*165e0*/  SEL R7, R7, RZ, P2 ;  /* 0x000000ff07077207 */ /* 0x000fe40001000000 */
[----:B------:R-:W-:Y:S01]  /*165f0*/  R2UR UR34, R8 ;  /* 0x00000000082272ca */ /* 0x000fe200000e0000 */
[C---:B------:R-:W-:Y:S01]  /*16600*/  VIADD R8, R5.reuse, 0x1 ;  /* 0x0000000105087836 */ /* 0x040fe20000000000 */
[----:B------:R-:W-:Y:S02]  /*16610*/  UIADD3 UR8, -UR7, URZ, URZ ;  /* 0x0000003f07087290 */ /* 0x000fe4000fffe13f */
[----:B------:R-:W-:Y:S01]  /*16620*/  UIMAD.WIDE.U32 UR16, UR7, UR12, URZ ;  /* 0x0000000c071072a5 */ /* 0x000fe2000f8e003f */
[----:B------:R-:W-:Y:S01]  /*16630*/  @P2 IADD3 R8, R5, RZ, RZ ;  /* 0x000000ff05082210 */ /* 0x000fe20007ffe0ff */
[----:B------:R-:W-:Y:S01]  /*16640*/  UMOV UR29, UR7 ;  /* 0x00000007001d7c82 */ /* 0x000fe20008000000 */
[----:B------:R-:W-:Y:S01]  /*16650*/  UMOV UR12, UR20 ;  /* 0x00000014000c7c82 */ /* 0x000fe20008000000 */
[----:B------:R-:W-:Y:S01]  /*16660*/  IMAD R10, R10, UR8, R15 ;  /* 0x000000080a0a7c24 */ /* 0x000fe2000f8e020f */
[----:B------:R-:W-:Y:S01]  /*16670*/  @UP0 USHF.R.U32.HI UR29, URZ, UR13, UR17 ;  /* 0x0000000d3f1d0299 */ /* 0x000fe20008011611 */
[----:B------:R-:W-:Y:S01]  /*16680*/  R2UR UR13, R16 ;  /* 0x00000000100d72ca */ /* 0x000fe200000e0000 */
[----:B------:R-:W-:Y:S01]  /*16690*/  ULDC.64 UR8, c[0x0][0x3b0] ;  /* 0x0000ec0000087ab9 */ /* 0x000fe20000000a00 */
[----:B------:R-:W-:Y:S01]  /*166a0*/  UMOV UR17, UR25 ;  /* 0x0000001900117c82 */ /* 0x000fe20008000000 */
[----:B------:R-:W-:Y:S01]  /*166b0*/  R2UR UR27, R10 ;  /* 0x000000000a1b72ca */ /* 0x000fe200000e0000 */
[----:B------:R-:W-:Y:S01]  /*166c0*/  UIADD3 UR16, -UR29, URZ, URZ ;  /* 0x0000003f1d107290 */ /* 0x000fe2000fffe13f */
[----:B------:R-:W-:-:S03]  /*166d0*/  SEL R5, RZ, 0x1, P4 ;  /* 0x00000001ff057807 */ /* 0x000fc60002000000 */
[----:B------:R-:W-:Y:S01]  /*166e0*/  UIMAD UR28, UR28, UR16, UR7 ;  /* 0x000000101c1c72a4 */ /* 0x000fe2000f8e0207 */
[----:B------:R-:W-:Y:S01]  /*166f0*/  LOP3.LUT R4, R4, R5, RZ, 0x3c, !PT ;  /* 0x0000000504047212 */ /* 0x000fe200078e3cff */
[----:B------:R-:W-:Y:S01]  /*16700*/  UPRMT UR7, UR34, 0x5410, URZ ;  /* 0x0000541022077896 */ /* 0x000fe2000800003f */
[----:B0-----:R-:W-:Y:S01]  /*16710*/  ISETP.NE.AND P3, PT, R8, R9, PT ;  /* 0x000000090800720c */ /* 0x001fe20003f65270 */
[----:B------:R-:W-:Y:S01]  /*16720*/  UIMAD UR28, UR28, UR9, UR11 ;  /* 0x000000091c1c72a4 */ /* 0x000fe2000f8e020b */
[----:B------:R-:W-:Y:S01]  /*16730*/  VIADD R9, R6, 0x1 ;  /* 0x0000000106097836 */ /* 0x000fe20000000000 */
[----:B------:R-:W-:Y:S01]  /*16740*/  UIADD3 UR16, UR13, 0x20000, URZ ;  /* 0x000200000d107890 */ /* 0x000fe2000fffe03f */
[----:B------:R-:W-:Y:S01]  /*16750*/  SEL R5, R8, RZ, P3 ;  /* 0x000000ff08057207 */ /* 0x000fe20001800000 */
[----:B------:R-:W-:Y:S01]  /*16760*/  UIMAD UR27, UR27, UR8, UR10 ;  /* 0x000000081b1b72a4 */ /* 0x000fe2000f8e020a */
[----:B------:R-:W-:Y:S01]  /*16770*/  R2UR UR10, R17 ;  /* 0x00000000110a72ca */ /* 0x000fe200000e0000 */
[----:B------:R-:W-:Y:S01]  /*16780*/  UIADD3 UR8, UR13, 0x22000, URZ ;  /* 0x000220000d087890 */ /* 0x000fe2000fffe03f */
[----:B------:R-:W-:-:S02]  /*16790*/  UMOV UR9, UR25 ;  /* 0x0000001900097c82 */ /* 0x000fc40008000000 */
[----:B------:R-:W-:Y:S01]  /*167a0*/  UMOV UR13, UR21 ;  /* 0x00000015000d7c82 */ /* 0x000fe20008000000 */
[----:B------:R-:W-:Y:S02]  /*167b0*/  UMOV UR11, UR26 ;  /* 0x0000001a000b7c82 */ /* 0x000fe40008000000 */
[----:B------:R-:W-:Y:S01]  /*167c0*/  @P3 IMAD.MOV R9, RZ, RZ, R6 ;  /* 0x000000ffff093224 */ /* 0x000fe200078e0206 */
[----:B------:R0:W-:Y:S04]  /*167d0*/  UTMALDG.4D.IM2COL [UR24], [UR22], UR7 ;  /* 0x00000018160073b4 */ /* 0x0001e80008058007 */
[----:B------:R-:W-:Y:S01]  /*167e0*/  MOV R6, R9 ;  /* 0x0000000900067202 */ /* 0x000fe20000000f00 */
[----:B------:R0:W-:Y:S01]  /*167f0*/  UTMALDG.4D [UR16], [UR30], desc[UR14] ;  /* 0x00000e101e0075b4 */ /* 0x0001e20008019000 */
[----:B------:R0:W-:Y:S02]  /*16800*/  UTMALDG.4D [UR8], [UR30], desc[UR14] ;  /* 0x00000e081e0075b4 */ /* 0x0001e40008019000 */
[----:B0-----:R-:W-:Y:S05]  /*16810*/  @P5 BRA `(.L_x_528) ;  /* 0xfffffff800845947 */ /* 0x001fea000383ffff */
.L_x_524:
[----:B------:R-:W-:Y:S05]  /*16820*/  WARPSYNC.ALL ;  /* 0x0000000000007948 */ /* 0x000fea0003800000 */
[----:B------:R-:W-:-:S13]  /*16830*/  ELECT P0, URZ, PT ;  /* 0x00000000003f782f */ /* 0x000fda0003800000 */
[----:B------:R-:W-:Y:S05]  /*16840*/  @!P0 EXIT ;  /* 0x000000000000894d */ /* 0x000fea0003800000 */
[----:B------:R-:W-:-:S04]  /*16850*/  ULOP3.LUT UR6, UR6, 0x2, URZ, 0xfc, !UPT ;  /* 0x0000000206067892 */ /* 0x000fc8000f8efc3f */
[----:B------:R-:W-:-:S06]  /*16860*/  UISETP.NE.AND UP0, UPT, UR6, 0x3, UPT ;  /* 0x000000030600788c */ /* 0x000fcc000bf05270 */
[----:B------:R-:W-:-:S13]  /*16870*/  PLOP3.LUT P0, PT, PT, PT, UP0, 0x80, 0x0 ;  /* 0x000000000000781c */ /* 0x000fda0003f0f008 */
[----:B------:R-:W-:Y:S05]  /*16880*/  @!P0 BRA `(.L_x_529) ;  /* 0x0000000000048947 */ /* 0x000fea0003800000 */
[----:B------:R-:W-:Y:S01]  /*16890*/  BPT.TRAP 0x1 ;  /* 0x000000040000795c */ /* 0x000fe20000300000 */
.L_x_529:
[----:B------:R-:W0:Y:S01]  /*168a0*/  S2UR UR7, SR_CgaCtaId ;  /* 0x00000000000779c3 */ /* 0x000e220000008800 */
[----:B------:R-:W-:Y:S01]  /*168b0*/  ULOP3.LUT UP0, URZ, UR5, 0x4, URZ, 0xc0, !UPT ;  /* 0x00000004053f7892 */ /* 0x000fe2000f80c03f */
[----:B------:R-:W-:Y:S01]  /*168c0*/  UMOV UR6, 0x400 ;  /* 0x0000040000067882 */ /* 0x000fe20000000000 */
[----:B------:R-:W-:Y:S02]  /*168d0*/  USHF.L.U32 UR4, UR5, 0x3, URZ ;  /* 0x0000000305047899 */ /* 0x000fe4000800063f */
[----:B------:R-:W-:Y:S02]  /*168e0*/  USEL UR8, URZ, 0x1, UP0 ;  /* 0x000000013f087887 */ /* 0x000fe40008000000 */
[----:B------:R-:W-:-:S04]  /*168f0*/  ULOP3.LUT UR5, UR5, 0x3, URZ, 0xc0, !UPT ;  /* 0x0000000305057892 */ /* 0x000fc8000f8ec03f */
[----:B------:R-:W-:-:S05]  /*16900*/  IMAD.U32 R0, RZ, RZ, UR8 ;  /* 0x00000008ff007e24 */ /* 0x000fca000f8e00ff */
[----:B------:R-:W-:Y:S01]  /*16910*/  SHF.L.U32 R0, R0, 0x1f, RZ ;  /* 0x0000001f00007819 */ /* 0x000fe200000006ff */
[----:B0-----:R-:W-:Y:S02]  /*16920*/  ULEA UR7, UR7, UR6, 0x18 ;  /* 0x0000000607077291 */ /* 0x001fe4000f8ec03f */
[----:B------:R-:W-:Y:S02]  /*16930*/  ULOP3.LUT UR6, UR4, 0x18, URZ, 0xc0, !UPT ;  /* 0x0000001804067892 */ /* 0x000fe4000f8ec03f */
[----:B------:R-:W-:-:S04]  /*16940*/  UIADD3 UR4, UR7, 0x30020, URZ ;  /* 0x0003002007047890 */ /* 0x000fc8000fffe03f */
[----:B------:R-:W-:-:S12]  /*16950*/  UIADD3 UR6, UR4, UR6, URZ ;  /* 0x0000000604067290 */ /* 0x000fd8000fffe03f */
.L_x_530:
[----:B0-----:R-:W-:-:S04]  /*16960*/  IMAD.U32 R3, RZ, RZ, UR6 ;  /* 0x00000006ff037e24 */ /* 0x001fc8000f8e00ff */
[----:B------:R0:W1:Y:S03]  /*16970*/  SYNCS.PHASECHK.TRANS64.TRYWAIT P0, [R3+URZ], R0 ;  /* 0x00000000030075a7 */ /* 0x000066000800017f */
[----:B-1----:R-:W-:Y:S05]  /*16980*/  @!P0 NANOSLEEP.SYNCS 0x989680 ;  /* 0x009896800000895d */ /* 0x002fea0003900000 */
[----:B------:R-:W1:Y:S02]  /*16990*/  @!P0 SYNCS.PHASECHK.TRANS64 P0, [R3+URZ], R0 ;  /* 0x00000000030085a7 */ /* 0x000e64000800007f */
[----:B-1----:R-:W-:Y:S05]  /*169a0*/  @!P0 BRA `(.L_x_530) ;  /* 0xfffffffc00ec8947 */ /* 0x002fea000383ffff */
[----:B------:R-:W-:-:S04]  /*169b0*/  UIADD3 UR5, UR5, 0x1, URZ ;  /* 0x0000000105057890 */ /* 0x000fc8000fffe03f */
[----:B------:R-:W-:Y:S02]  /*169c0*/  UISETP.EQ.XOR UP0, UPT, UR5, 0x4, !UP0 ;  /* 0x000000040500788c */ /* 0x000fe4000c702a70 */
[----:B------:R-:W-:Y:S02]  /*169d0*/  UISETP.NE.AND UP1, UPT, UR5, 0x4, UPT ;  /* 0x000000040500788c */ /* 0x000fe4000bf25270 */
[----:B------:R-:W-:Y:S02]  /*169e0*/  USEL UR6, URZ, 0x1, !UP0 ;  /* 0x000000013f067887 */ /* 0x000fe4000c000000 */
[----:B------:R-:W-:-:S04]  /*169f0*/  USEL UR5, UR5, URZ, UP1 ;  /* 0x0000003f05057287 */ /* 0x000fc80008800000 */
[----:B0-----:R-:W-:Y:S01]  /*16a00*/  IMAD.U32 R0, RZ, RZ, UR6 ;  /* 0x00000006ff007e24 */ /* 0x001fe2000f8e00ff */
[----:B------:R-:W-:-:S04]  /*16a10*/  ULEA UR7, UR5, UR4, 0x3 ;  /* 0x0000000405077291 */ /* 0x000fc8000f8e183f */
[----:B------:R-:W-:-:S08]  /*16a20*/  SHF.L.U32 R0, R0, 0x1f, RZ ;  /* 0x0000001f00007819 */ /* 0x000fd000000006ff */
.L_x_531:
[----:B0-----:R-:W-:-:S04]  /*16a30*/  IMAD.U32 R3, RZ, RZ, UR7 ;  /* 0x00000007ff037e24 */ /* 0x001fc8000f8e00ff */
[----:B------:R0:W1:Y:S03]  /*16a40*/  SYNCS.PHASECHK.TRANS64.TRYWAIT P0, [R3+URZ], R0 ;  /* 0x00000000030075a7 */ /* 0x000066000800017f */
[----:B-1----:R-:W-:Y:S05]  /*16a50*/  @!P0 NANOSLEEP.SYNCS 0x989680 ;  /* 0x009896800000895d */ /* 0x002fea0003900000 */
[----:B------:R-:W1:Y:S02]  /*16a60*/  @!P0 SYNCS.PHASECHK.TRANS64 P0, [R3+URZ], R0 ;  /* 0x00000000030085a7 */ /* 0x000e64000800007f */
[----:B-1----:R-:W-:Y:S05]  /*16a70*/  @!P0 BRA `(.L_x_531) ;  /* 0xfffffffc00ec8947 */ /* 0x002fea000383ffff */
[----:B------:R-:W-:-:S04]  /*16a80*/  UIADD3 UR5, UR5, 0x1, URZ ;  /* 0x0000000105057890 */ /* 0x000fc8000fffe03f */
[----:B------:R-:W-:Y:S02]  /*16a90*/  UISETP.EQ.XOR UP0, UPT, UR5, 0x4, UP0 ;  /* 0x000000040500788c */ /* 0x000fe40008702a70 */
[----:B------:R-:W-:Y:S02]  /*16aa0*/  UISETP.NE.AND UP1, UPT, UR5, 0x4, UPT ;  /* 0x000000040500788c */ /* 0x000fe4000bf25270 */
[----:B------:R-:W-:Y:S02]  /*16ab0*/  USEL UR6, URZ, 0x1, !UP0 ;  /* 0x000000013f067887 */ /* 0x000fe4000c000000 */
[----:B------:R-:W-:-:S04]  /*16ac0*/  USEL UR5, UR5, URZ, UP1 ;  /* 0x0000003f05057287 */ /* 0x000fc80008800000 */
[----:B0-----:R-:W-:Y:S01]  /*16ad0*/  MOV R0, UR6 ;  /* 0x0000000600007c02 */ /* 0x001fe20008000f00 */
[----:B------:R-:W-:-:S03]  /*16ae0*/  ULEA UR7, UR5, UR4, 0x3 ;  /* 0x0000000405077291 */ /* 0x000fc6000f8e183f */
[----:B------:R-:W-:-:S09]  /*16af0*/  SHF.L.U32 R0, R0, 0x1f, RZ ;  /* 0x0000001f00007819 */ /* 0x000fd200000006ff */
.L_x_532:
        /* <DEDUP_REMOVED lines=10> */
[----:B0-----:R-:W-:Y:S01]  /*16ba0*/  IMAD.U32 R0, RZ, RZ, UR6 ;  /* 0x00000006ff007e24 */ /* 0x001fe2000f8e00ff */
[----:B------:R-:W-:-:S04]  /*16bb0*/  ULEA UR5, UR5, UR4, 0x3 ;  /* 0x0000000405057291 */ /* 0x000fc8000f8e183f */
[----:B------:R-:W-:-:S08]  /*16bc0*/  SHF.L.U32 R0, R0, 0x1f, RZ ;  /* 0x0000001f00007819 */ /* 0x000fd000000006ff */
.L_x_533:
[----:B0-----:R-:W-:-:S04]  /*16bd0*/  IMAD.U32 R3, RZ, RZ, UR5 ;  /* 0x00000005ff037e24 */ /* 0x001fc8000f8e00ff */
[----:B------:R0:W1:Y:S03]  /*16be0*/  SYNCS.PHASECHK.TRANS64.TRYWAIT P0, [R3+URZ], R0 ;  /* 0x00000000030075a7 */ /* 0x000066000800017f */
[----:B-1----:R-:W-:Y:S05]  /*16bf0*/  @!P0 NANOSLEEP.SYNCS 0x989680 ;  /* 0x009896800000895d */ /* 0x002fea0003900000 */
[----:B------:R-:W1:Y:S02]  /*16c00*/  @!P0 SYNCS.PHASECHK.TRANS64 P0, [R3+URZ], R0 ;  /* 0x00000000030085a7 */ /* 0x000e64000800007f */
[----:B-1----:R-:W-:Y:S05]  /*16c10*/  @P0 EXIT ;  /* 0x000000000000094d */ /* 0x002fea0003800000 */
[----:B------:R-:W-:Y:S05]  /*16c20*/  BRA `(.L_x_533) ;  /* 0xfffffffc00e87947 */ /* 0x000fea000383ffff */
.L_x_534:
[----:B------:R-:W-:-:S00]  /*16c30*/  BRA `(.L_x_534) ;  /* 0xfffffffc00fc7947 */ /* 0x000fc0000383ffff */
[----:B------:R-:W-:-:S00]  /*16c40*/  NOP ;  /* 0x0000000000007918 */ /* 0x000fc00000000000 */
        /* <DEDUP_REMOVED lines=11> */
.L_x_535:


//--------------------- .nv.shared._ZN7cutlass13device_kernelINS_4conv6kernel13ConvUniversalINS1_16ConvProblemShapeILNS1_8OperatorE1ELi2EEENS1_10collective14CollectiveConvINS1_46MainloopSm90TmaGmmaWarpSpecializedImplicitGemmILS5_1ELi4ELi2EN4cute5tupleIJNSA_1CILi1EEESD_SD_EEENS1_36KernelImplicitTmaWarpSpecializedSm90ELi1EEENSB_IJNSC_ILi256EEENSC_ILi128EEENSB_IJNSC_ILi64EEEEEEEEENS_10bfloat16_tESM_NSA_8TiledMMAINSA_8MMA_AtomIJNSA_4SM904GMMA28MMA_64x128x16_F32BF16BF16_SSILNSQ_5MajorE0ELSS_1ELNSQ_7ScaleInE1ELST_1EEEEEENSA_6LayoutISE_NSB_IJNSC_ILi0EEESX_SX_EEEEENSB_IJNSA_10UnderscoreES10_S10_EEEEENS7_6detail26Sm90ImplicitGemmTileTraitsINSA_20SM90_TMA_LOAD_IM2COLENSA_14ComposedLayoutINSA_7SwizzleILi3ELi4ELi3EEENSA_18smem_ptr_flag_bitsILi16EEENSW_INSB_IJNSB_IJNSC_ILi8EEENSC_ILi32EEEEEENSB_IJSJ_SD_EEENSB_IJSD_NSC_ILi4EEEEEEEEENSB_IJNSB_IJSJ_NSC_ILi512EEEEEENSB_IJSD_SX_EEENSB_IJSX_NSC_ILi16384EEEEEEEEEEEEEvEENS14_INSA_13SM90_TMA_LOADENS16_IS18_S1A_NSW_INSB_IJNSB_IJSJ_NSC_ILi2EEEEEENSB_IJS1B_S1B_EEES1G_EEENSB_IJNSB_IJSD_NSC_ILi4096EEEEEES1J_NSB_IJSX_NSC_ILi8192EEEEEEEEEEEEEvEEEENS_8epilogue10collective6detail29Sm90TmaWarpSpecializedAdapterINS26_15DefaultEpilogueISM_NSB_IJNSB_IJlllEEESD_SX_EEES2B_NS25_6thread17LinearCombinationISM_Li1EffLNS2C_9ScaleType4KindE0ELNS_15FloatRoundStyleE2ESM_EENS_4gemm15EpilogueDefaultEEEEEvvEEEEvNT_6ParamsE --------------------------
	.section	.nv.shared._ZN7cutlass13device_kernelINS_4conv6kernel13ConvUniversalINS1_16ConvProblemShapeILNS1_8OperatorE1ELi2EEENS1_10collective14CollectiveConvINS1_46MainloopSm90TmaGmmaWarpSpecializedImplicitGemmILS5_1ELi4ELi2EN4cute5tupleIJNSA_1CILi1EEESD_SD_EEENS1_36KernelImplicitTmaWarpSpecializedSm90ELi1EEENSB_IJNSC_ILi256EEENSC_ILi128EEENSB_IJNSC_ILi64EEEEEEEEENS_10bfloat16_tESM_NSA_8TiledMMAINSA_8MMA_AtomIJNSA_4SM904GMMA28MMA_64x128x16_F32BF16BF16_SSILNSQ_5MajorE0ELSS_1ELNSQ_7ScaleInE1ELST_1EEEEEENSA_6LayoutISE_NSB_IJNSC_ILi0EEESX_SX_EEEEENSB_IJNSA_10UnderscoreES10_S10_EEEEENS7_6detail26Sm90ImplicitGemmTileTraitsINSA_20SM90_TMA_LOAD_IM2COLENSA_14ComposedLayoutINSA_7SwizzleILi3ELi4ELi3EEENSA_18smem_ptr_flag_bitsILi16EEENSW_INSB_IJNSB_IJNSC_ILi8EEENSC_ILi32EEEEEENSB_IJSJ_SD_EEENSB_IJSD_NSC_ILi4EEEEEEEEENSB_IJNSB_IJSJ_NSC_ILi512EEEEEENSB_IJSD_SX_EEENSB_IJSX_NSC_ILi16384EEEEEEEEEEEEEvEENS14_INSA_13SM90_TMA_LOADENS16_IS18_S1A_NSW_INSB_IJNSB_IJSJ_NSC_ILi2EEEEEENSB_IJS1B_S1B_EEES1G_EEENSB_IJNSB_IJSD_NSC_ILi4096EEEEEES1J_NSB_IJSX_NSC_ILi8192EEEEEEEEEEEEEvEEEENS_8epilogue10collective6detail29Sm90TmaWarpSpecializedAdapterINS26_15DefaultEpilogueISM_NSB_IJNSB_IJlllEEESD_SX_EEES2B_NS25_6thread17LinearCombinationISM_Li1EffLNS2C_9ScaleType4KindE0ELNS_15FloatRoundStyleE2ESM_EENS_4gemm15EpilogueDefaultEEEEEvvEEEEvNT_6ParamsE,"aw",@nobits
	.sectionflags	@""
	.align	16
	.zero		1024


//--------------------- .nv.shared.reserved.0     --------------------------
	.section	.nv.shared.reserved.0,"aw",@nobits
	.weak		__nv_reservedSMEM_offset_0_alias
	.size		__nv_reservedSMEM_offset_0_alias, 0, 0
	.other		__nv_reservedSMEM_offset_0_alias,@"STO_CUDA_RESERVED_SHARED STV_DEFAULT"
__nv_reservedSMEM_offset_0_alias:
	.zero		0


//--------------------- .nv.global                --------------------------
	.section	.nv.global,"aw",@nobits
.nv.global:
	.type		_ZN39_INTERNAL_92609b0b_4_k_cu_31a34aa8_26124cute1_E,@object
	.size		_ZN39_INTERNAL_92609b0b_4_k_cu_31a34aa8_26124cute1_E,(_ZN39_INTERNAL_92609b0b_4_k_cu_31a34aa8_26124cuda3std3__45__cpo6cbeginE - _ZN39_INTERNAL_92609b0b_4_k_cu_31a34aa8_26124cute1_E)
_ZN39_INTERNAL_92609b0b_4_k_cu_31a34aa8_26124cute1_E:
	.zero		1
	.type		_ZN39_INTERNAL_92609b0b_4_k_cu_31a34aa8_26124cuda3std3__45__cpo6cbeginE,@object
	.size		_ZN39_INTERNAL_92609b0b_4_k_cu_31a34aa8_26124cuda3std3__45__cpo6cbeginE,(_ZN39_INTERNAL_92609b0b_4_k_cu_31a34aa8_26124cuda3std3__48in_placeE - _ZN39_INTERNAL_92609b0b_4_k_cu_31a34aa8_26124cuda3std3__45__cpo6cbeginE)
_ZN39_INTERNAL_92609b0b_4_k_cu_31a34aa8_26124cuda3std3__45__cpo6cbeginE:
	.zero		1
	.type		_ZN39_INTERNAL_92609b0b_4_k_cu_31a34aa8_26124cuda3std3__48in_placeE,@object
	.size		_ZN39_INTERNAL_92609b0b_4_k_cu_31a34aa8_26124cuda3std3__48in_placeE,(_ZN39_INTERNAL_92609b0b_4_k_cu_31a34aa8_26124cuda3std6ranges3__45__cpo9iter_moveE - _ZN39_INTERNAL_92609b0b_4_k_cu_31a34aa8_26124cuda3std3__48in_placeE)
_ZN39_INTERNAL_92609b0b_4_k_cu_31a34aa8_26124cuda3std3__48in_placeE:
	.zero		1
	.type		_ZN39_INTERNAL_92609b0b_4_k_cu_31a34aa8_26124cuda3std6ranges3__45__cpo9iter_moveE,@object
	.size		_ZN39_INTERNAL_92609b0b_4_k_cu_31a34aa8_26124cuda3std6ranges3__45__cpo9iter_moveE,(_ZN39_INTERNAL_92609b0b_4_k_cu_31a34aa8_26124cuda3std3__45__cpo5beginE - _ZN39_INTERNAL_92609b0b_4_k_cu_31a34aa8_26124cuda3std6ranges3__45__cpo9iter_moveE)
_ZN39_INTERNAL_92609b0b_4_k_cu_31a34aa8_26124cuda3std6ranges3__45__cpo9iter_moveE:
	.zero		1
	.type		_ZN39_INTERNAL_92609b0b_4_k_cu_31a34aa8_26124cuda3std3__45__cpo5beginE,@object
	.size		_ZN39_INTERNAL_92609b0b_4_k_cu_31a34aa8_26124cuda3std3__45__cpo5beginE,(_ZN39_INTERNAL_92609b0b_4_k_cu_31a34aa8_26124cuda3std3__441_GLOBAL__N__92609b0b_4_k_cu_31a34aa8_26126ignoreE - _ZN39_INTERNAL_92609b0b_4_k_cu_31a34aa8_26124cuda3std3__45__cpo5beginE)
_ZN39_INTERNAL_92609b0b_4_k_cu_31a34aa8_26124cuda3std3__45__cpo5beginE:
	.zero		1
	.type		_ZN39_INTERNAL_92609b0b_4_k_cu_31a34aa8_26124cuda3std3__441_GLOBAL__N__92609b0b_4_k_cu_31a34aa8_26126ignoreE,@object
	.size		_ZN39_INTERNAL_92609b0b_4_k_cu_31a34aa8_26124cuda3std3__441_GLOBAL__N__92609b0b_4_k_cu_31a34aa8_26126ignoreE,(_ZN39_INTERNAL_92609b0b_4_k_cu_31a34aa8_26124cute7productE - _ZN39_INTERNAL_92609b0b_4_k_cu_31a34aa8_26124cuda3std3__441_GLOBAL__N__92609b0b_4_k_cu_31a34aa8_26126ignoreE)
_ZN39_INTERNAL_92609b0b_4_k_cu_31a34aa8_26124cuda3std3__441_GLOBAL__N__92609b0b_4_k_cu_31a34aa8_26126ignoreE:
	.zero		1
	.type		_ZN39_INTERNAL_92609b0b_4_k_cu_31a34aa8_26124cute7productE,@object
	.size		_ZN39_INTERNAL_92609b0b_4_k_cu_31a34aa8_26124cute7productE,(_ZN39_INTERNAL_92609b0b_4_k_cu_31a34aa8_26124cuda3std3__45__cpo3endE - _ZN39_INTERNAL_92609b0b_4_k_cu_31a34aa8_26124cute7productE)
_ZN39_INTERNAL_92609b0b_4_k_cu_31a34aa8_26124cute7productE:
	.zero		1
	.type		_ZN39_INTERNAL_92609b0b_4_k_cu_31a34aa8_26124cuda3std3__45__cpo3endE,@object
	.size		_ZN39_INTERNAL_92609b0b_4_k_cu_31a34aa8_26124cuda3std3__45__cpo3endE,(_ZN39_INTERNAL_92609b0b_4_k_cu_31a34aa8_26124cuda3std3__419piecewise_constructE - _ZN39_INTERNAL_92609b0b_4_k_cu_31a34aa8_26124cuda3std3__45__cpo3endE)
_ZN39_INTERNAL_92609b0b_4_k_cu_31a34aa8_26124cuda3std3__45__cpo3endE:
	.zero		1
	.type		_ZN39_INTERNAL_92609b0b_4_k_cu_31a34aa8_26124cuda3std3__419piecewise_constructE,@object
	.size		_ZN39_INTERNAL_92609b0b_4_k_cu_31a34aa8_26124cuda3std3__419piecewise_constructE,(_ZN39_INTERNAL_92609b0b_4_k_cu_31a34aa8_26124cuda3std3__45__cpo4cendE - _ZN39_INTERNAL_92609b0b_4_k_cu_31a34aa8_26124cuda3std3__419piecewise_constructE)
_ZN39_INTERNAL_92609b0b_4_k_cu_31a34aa8_26124cuda3std3__419piecewise_constructE:
	.zero		1
	.type		_ZN39_INTERNAL_92609b0b_4_k_cu_31a34aa8_26124cuda3std3__45__cpo4cendE,@object
	.size		_ZN39_INTERNAL_92609b0b_4_k_cu_31a34aa8_26124cuda3std3__45__cpo4cendE,(_ZN39_INTERNAL_92609b0b_4_k_cu_31a34aa8_26124cuda3std6ranges3__45__cpo4swapE - _ZN39_INTERNAL_92609b0b_4_k_cu_31a34aa8_26124cuda3std3__45__cpo4cendE)
_ZN39_INTERNAL_92609b0b_4_k_cu_31a34aa8_26124cuda3std3__45__cpo4cendE:
	.zero		1
	.type		_ZN39_INTERNAL_92609b0b_4_k_cu_31a34aa8_26124cuda3std6ranges3__45__cpo4swapE,@object
	.size		_ZN39_INTERNAL_92609b0b_4_k_cu_31a34aa8_26124cuda3std6ranges3__45__cpo4swapE,(.L_7 - _ZN39_INTERNAL_92609b0b_4_k_cu_31a34aa8_26124cuda3std6ranges3__45__cpo4swapE)
_ZN39_INTERNAL_92609b0b_4_k_cu_31a34aa8_26124cuda3std6ranges3__45__cpo4swapE:
	.zero		1
.L_7:


//--------------------- .nv.constant0._ZN7cutlass13device_kernelINS_4conv6kernel13ConvUniversalINS1_16ConvProblemShapeILNS1_8OperatorE1ELi2EEENS1_10collective14CollectiveConvINS1_46MainloopSm90TmaGmmaWarpSpecializedImplicitGemmILS5_1ELi4ELi2EN4cute5tupleIJNSA_1CILi1EEESD_SD_EEENS1_36KernelImplicitTmaWarpSpecializedSm90ELi1EEENSB_IJNSC_ILi256EEENSC_ILi128EEENSB_IJNSC_ILi64EEEEEEEEENS_10bfloat16_tESM_NSA_8TiledMMAINSA_8MMA_AtomIJNSA_4SM904GMMA28MMA_64x128x16_F32BF16BF16_SSILNSQ_5MajorE0ELSS_1ELNSQ_7ScaleInE1ELST_1EEEEEENSA_6LayoutISE_NSB_IJNSC_ILi0EEESX_SX_EEEEENSB_IJNSA_10UnderscoreES10_S10_EEEEENS7_6detail26Sm90ImplicitGemmTileTraitsINSA_20SM90_TMA_LOAD_IM2COLENSA_14ComposedLayoutINSA_7SwizzleILi3ELi4ELi3EEENSA_18smem_ptr_flag_bitsILi16EEENSW_INSB_IJNSB_IJNSC_ILi8EEENSC_ILi32EEEEEENSB_IJSJ_SD_EEENSB_IJSD_NSC_ILi4EEEEEEEEENSB_IJNSB_IJSJ_NSC_ILi512EEEEEENSB_IJSD_SX_EEENSB_IJSX_NSC_ILi16384EEEEEEEEEEEEEvEENS14_INSA_13SM90_TMA_LOADENS16_IS18_S1A_NSW_INSB_IJNSB_IJSJ_NSC_ILi2EEEEEENSB_IJS1B_S1B_EEES1G_EEENSB_IJNSB_IJSD_NSC_ILi4096EEEEEES1J_NSB_IJSX_NSC_ILi8192EEEEEEEEEEEEEvEEEENS_8epilogue10collective6detail29Sm90TmaWarpSpecializedAdapterINS26_15DefaultEpilogueISM_NSB_IJNSB_IJlllEEESD_SX_EEES2B_NS25_6thread17LinearCombinationISM_Li1EffLNS2C_9ScaleType4KindE0ELNS_15FloatRoundStyleE2ESM_EENS_4gemm15EpilogueDefaultEEEEEvvEEEEvNT_6ParamsE --------------------------
	.section	.nv.constant0._ZN7cutlass13device_kernelINS_4conv6kernel13ConvUniversalINS1_16ConvProblemShapeILNS1_8OperatorE1ELi2EEENS1_10collective14CollectiveConvINS1_46MainloopSm90TmaGmmaWarpSpecializedImplicitGemmILS5_1ELi4ELi2EN4cute5tupleIJNSA_1CILi1EEESD_SD_EEENS1_36KernelImplicitTmaWarpSpecializedSm90ELi1EEENSB_IJNSC_ILi256EEENSC_ILi128EEENSB_IJNSC_ILi64EEEEEEEEENS_10bfloat16_tESM_NSA_8TiledMMAINSA_8MMA_AtomIJNSA_4SM904GMMA28MMA_64x128x16_F32BF16BF16_SSILNSQ_5MajorE0ELSS_1ELNSQ_7ScaleInE1ELST_1EEEEEENSA_6LayoutISE_NSB_IJNSC_ILi0EEESX_SX_EEEEENSB_IJNSA_10UnderscoreES10_S10_EEEEENS7_6detail26Sm90ImplicitGemmTileTraitsINSA_20SM90_TMA_LOAD_IM2COLENSA_14ComposedLayoutINSA_7SwizzleILi3ELi4ELi3EEENSA_18smem_ptr_flag_bitsILi16EEENSW_INSB_IJNSB_IJNSC_ILi8EEENSC_ILi32EEEEEENSB_IJSJ_SD_EEENSB_IJSD_NSC_ILi4EEEEEEEEENSB_IJNSB_IJSJ_NSC_ILi512EEEEEENSB_IJSD_SX_EEENSB_IJSX_NSC_ILi16384EEEEEEEEEEEEEvEENS14_INSA_13SM90_TMA_LOADENS16_IS18_S1A_NSW_INSB_IJNSB_IJSJ_NSC_ILi2EEEEEENSB_IJS1B_S1B_EEES1G_EEENSB_IJNSB_IJSD_NSC_ILi4096EEEEEES1J_NSB_IJSX_NSC_ILi8192EEEEEEEEEEEEEvEEEENS_8epilogue10collective6detail29Sm90TmaWarpSpecializedAdapterINS26_15DefaultEpilogueISM_NSB_IJNSB_IJlllEEESD_SX_EEES2B_NS25_6thread17LinearCombinationISM_Li1EffLNS2C_9ScaleType4KindE0ELNS_15FloatRoundStyleE2ESM_EENS_4gemm15EpilogueDefaultEEEEEvvEEEEvNT_6ParamsE,"a",@progbits
	.sectionflags	@""
	.align	4
.nv.constant0._ZN7cutlass13device_kernelINS_4conv6kernel13ConvUniversalINS1_16ConvProblemShapeILNS1_8OperatorE1ELi2EEENS1_10collective14CollectiveConvINS1_46MainloopSm90TmaGmmaWarpSpecializedImplicitGemmILS5_1ELi4ELi2EN4cute5tupleIJNSA_1CILi1EEESD_SD_EEENS1_36KernelImplicitTmaWarpSpecializedSm90ELi1EEENSB_IJNSC_ILi256EEENSC_ILi128EEENSB_IJNSC_ILi64EEEEEEEEENS_10bfloat16_tESM_NSA_8TiledMMAINSA_8MMA_AtomIJNSA_4SM904GMMA28MMA_64x128x16_F32BF16BF16_SSILNSQ_5MajorE0ELSS_1ELNSQ_7ScaleInE1ELST_1EEEEEENSA_6LayoutISE_NSB_IJNSC_ILi0EEESX_SX_EEEEENSB_IJNSA_10UnderscoreES10_S10_EEEEENS7_6detail26Sm90ImplicitGemmTileTraitsINSA_20SM90_TMA_LOAD_IM2COLENSA_14ComposedLayoutINSA_7SwizzleILi3ELi4ELi3EEENSA_18smem_ptr_flag_bitsILi16EEENSW_INSB_IJNSB_IJNSC_ILi8EEENSC_ILi32EEEEEENSB_IJSJ_SD_EEENSB_IJSD_NSC_ILi4EEEEEEEEENSB_IJNSB_IJSJ_NSC_ILi512EEEEEENSB_IJSD_SX_EEENSB_IJSX_NSC_ILi16384EEEEEEEEEEEEEvEENS14_INSA_13SM90_TMA_LOADENS16_IS18_S1A_NSW_INSB_IJNSB_IJSJ_NSC_ILi2EEEEEENSB_IJS1B_S1B_EEES1G_EEENSB_IJNSB_IJSD_NSC_ILi4096EEEEEES1J_NSB_IJSX_NSC_ILi8192EEEEEEEEEEEEEvEEEENS_8epilogue10collective6detail29Sm90TmaWarpSpecializedAdapterINS26_15DefaultEpilogueISM_NSB_IJNSB_IJlllEEESD_SX_EEES2B_NS25_6thread17LinearCombinationISM_Li1EffLNS2C_9ScaleType4KindE0ELNS_15FloatRoundStyleE2ESM_EENS_4gemm15EpilogueDefaultEEEEEvvEEEEvNT_6ParamsE:
	.zero		1536


//--------------------- SYMBOLS --------------------------

	.type		.nv.reservedSmem.offset0,@object
	.size		.nv.reservedSmem.offset0,0x4
